//
// Generated by NVIDIA NVVM Compiler
//
// Compiler Build ID: CL-36424714
// Cuda compilation tools, release 13.0, V13.0.88
// Based on NVVM 20.0.0
//

.version 9.0
.target sm_100
.address_size 64

	// .globl	_Z17GetAverageAndNormPfiS_S_

.visible .entry _Z17GetAverageAndNormPfiS_S_(
	.param .u64 .ptr .align 1 _Z17GetAverageAndNormPfiS_S__param_0,
	.param .u32 _Z17GetAverageAndNormPfiS_S__param_1,
	.param .u64 .ptr .align 1 _Z17GetAverageAndNormPfiS_S__param_2,
	.param .u64 .ptr .align 1 _Z17GetAverageAndNormPfiS_S__param_3
)
{
	.reg .pred 	%p<63>;
	.reg .b32 	%r<141>;
	.reg .b32 	%f<199>;
	.reg .b64 	%rd<29>;

	ld.param.u64 	%rd6, [_Z17GetAverageAndNormPfiS_S__param_0];
	ld.param.u32 	%r50, [_Z17GetAverageAndNormPfiS_S__param_1];
	ld.param.u64 	%rd4, [_Z17GetAverageAndNormPfiS_S__param_2];
	ld.param.u64 	%rd5, [_Z17GetAverageAndNormPfiS_S__param_3];
	cvta.to.global.u64 	%rd1, %rd6;
	mov.u32 	%r51, %ctaid.x;
	mov.u32 	%r52, %ntid.x;
	mov.u32 	%r53, %tid.x;
	mad.lo.s32 	%r1, %r51, %r52, %r53;
	setp.lt.s32 	%p1, %r50, 1;
	mov.f32 	%f189, 0f00000000;
	mov.f32 	%f188, %f189;
	@%p1 bra 	$L__BB0_14;
	mul.lo.s32 	%r2, %r50, %r1;
	and.b32  	%r3, %r50, 15;
	setp.lt.u32 	%p2, %r50, 16;
	mov.f32 	%f188, 0f00000000;
	mov.b32 	%r127, 0;
	mov.u32 	%r135, %r127;
	@%p2 bra 	$L__BB0_4;
	and.b32  	%r127, %r50, 2147483632;
	neg.s32 	%r121, %r127;
	add.s64 	%rd2, %rd1, 32;
	mov.b32 	%r135, 0;
	mov.f32 	%f188, 0f00000000;
	mov.u32 	%r120, %r2;
$L__BB0_3:
	.pragma "nounroll";
	mul.wide.s32 	%rd7, %r120, 4;
	add.s64 	%rd8, %rd2, %rd7;
	ld.global.f32 	%f35, [%rd8+-32];
	setp.gt.f32 	%p3, %f35, 0f00000000;
	add.f32 	%f36, %f188, %f35;
	selp.u32 	%r57, 1, 0, %p3;
	add.s32 	%r58, %r135, %r57;
	selp.f32 	%f37, %f36, %f188, %p3;
	ld.global.f32 	%f38, [%rd8+-28];
	setp.gt.f32 	%p4, %f38, 0f00000000;
	add.f32 	%f39, %f37, %f38;
	selp.u32 	%r59, 1, 0, %p4;
	add.s32 	%r60, %r58, %r59;
	selp.f32 	%f40, %f39, %f37, %p4;
	ld.global.f32 	%f41, [%rd8+-24];
	setp.gt.f32 	%p5, %f41, 0f00000000;
	add.f32 	%f42, %f40, %f41;
	selp.u32 	%r61, 1, 0, %p5;
	add.s32 	%r62, %r60, %r61;
	selp.f32 	%f43, %f42, %f40, %p5;
	ld.global.f32 	%f44, [%rd8+-20];
	setp.gt.f32 	%p6, %f44, 0f00000000;
	add.f32 	%f45, %f43, %f44;
	selp.u32 	%r63, 1, 0, %p6;
	add.s32 	%r64, %r62, %r63;
	selp.f32 	%f46, %f45, %f43, %p6;
	ld.global.f32 	%f47, [%rd8+-16];
	setp.gt.f32 	%p7, %f47, 0f00000000;
	add.f32 	%f48, %f46, %f47;
	selp.u32 	%r65, 1, 0, %p7;
	add.s32 	%r66, %r64, %r65;
	selp.f32 	%f49, %f48, %f46, %p7;
	ld.global.f32 	%f50, [%rd8+-12];
	setp.gt.f32 	%p8, %f50, 0f00000000;
	add.f32 	%f51, %f49, %f50;
	selp.u32 	%r67, 1, 0, %p8;
	add.s32 	%r68, %r66, %r67;
	selp.f32 	%f52, %f51, %f49, %p8;
	ld.global.f32 	%f53, [%rd8+-8];
	setp.gt.f32 	%p9, %f53, 0f00000000;
	add.f32 	%f54, %f52, %f53;
	selp.u32 	%r69, 1, 0, %p9;
	add.s32 	%r70, %r68, %r69;
	selp.f32 	%f55, %f54, %f52, %p9;
	ld.global.f32 	%f56, [%rd8+-4];
	setp.gt.f32 	%p10, %f56, 0f00000000;
	add.f32 	%f57, %f55, %f56;
	selp.u32 	%r71, 1, 0, %p10;
	add.s32 	%r72, %r70, %r71;
	selp.f32 	%f58, %f57, %f55, %p10;
	ld.global.f32 	%f59, [%rd8];
	setp.gt.f32 	%p11, %f59, 0f00000000;
	add.f32 	%f60, %f58, %f59;
	selp.u32 	%r73, 1, 0, %p11;
	add.s32 	%r74, %r72, %r73;
	selp.f32 	%f61, %f60, %f58, %p11;
	ld.global.f32 	%f62, [%rd8+4];
	setp.gt.f32 	%p12, %f62, 0f00000000;
	add.f32 	%f63, %f61, %f62;
	selp.u32 	%r75, 1, 0, %p12;
	add.s32 	%r76, %r74, %r75;
	selp.f32 	%f64, %f63, %f61, %p12;
	ld.global.f32 	%f65, [%rd8+8];
	setp.gt.f32 	%p13, %f65, 0f00000000;
	add.f32 	%f66, %f64, %f65;
	selp.u32 	%r77, 1, 0, %p13;
	add.s32 	%r78, %r76, %r77;
	selp.f32 	%f67, %f66, %f64, %p13;
	ld.global.f32 	%f68, [%rd8+12];
	setp.gt.f32 	%p14, %f68, 0f00000000;
	add.f32 	%f69, %f67, %f68;
	selp.u32 	%r79, 1, 0, %p14;
	add.s32 	%r80, %r78, %r79;
	selp.f32 	%f70, %f69, %f67, %p14;
	ld.global.f32 	%f71, [%rd8+16];
	setp.gt.f32 	%p15, %f71, 0f00000000;
	add.f32 	%f72, %f70, %f71;
	selp.u32 	%r81, 1, 0, %p15;
	add.s32 	%r82, %r80, %r81;
	selp.f32 	%f73, %f72, %f70, %p15;
	ld.global.f32 	%f74, [%rd8+20];
	setp.gt.f32 	%p16, %f74, 0f00000000;
	add.f32 	%f75, %f73, %f74;
	selp.u32 	%r83, 1, 0, %p16;
	add.s32 	%r84, %r82, %r83;
	selp.f32 	%f76, %f75, %f73, %p16;
	ld.global.f32 	%f77, [%rd8+24];
	setp.gt.f32 	%p17, %f77, 0f00000000;
	add.f32 	%f78, %f76, %f77;
	selp.u32 	%r85, 1, 0, %p17;
	add.s32 	%r86, %r84, %r85;
	selp.f32 	%f79, %f78, %f76, %p17;
	ld.global.f32 	%f80, [%rd8+28];
	setp.gt.f32 	%p18, %f80, 0f00000000;
	add.f32 	%f81, %f79, %f80;
	selp.u32 	%r87, 1, 0, %p18;
	add.s32 	%r135, %r86, %r87;
	selp.f32 	%f188, %f81, %f79, %p18;
	add.s32 	%r121, %r121, 16;
	add.s32 	%r120, %r120, 16;
	setp.ne.s32 	%p19, %r121, 0;
	@%p19 bra 	$L__BB0_3;
$L__BB0_4:
	setp.eq.s32 	%p20, %r3, 0;
	@%p20 bra 	$L__BB0_13;
	and.b32  	%r15, %r50, 7;
	setp.lt.u32 	%p21, %r3, 8;
	@%p21 bra 	$L__BB0_7;
	add.s32 	%r89, %r127, %r2;
	mul.wide.s32 	%rd9, %r89, 4;
	add.s64 	%rd10, %rd1, %rd9;
	ld.global.f32 	%f83, [%rd10];
	setp.gt.f32 	%p22, %f83, 0f00000000;
	add.f32 	%f84, %f188, %f83;
	selp.u32 	%r90, 1, 0, %p22;
	add.s32 	%r91, %r135, %r90;
	selp.f32 	%f85, %f84, %f188, %p22;
	ld.global.f32 	%f86, [%rd10+4];
	setp.gt.f32 	%p23, %f86, 0f00000000;
	add.f32 	%f87, %f85, %f86;
	selp.u32 	%r92, 1, 0, %p23;
	add.s32 	%r93, %r91, %r92;
	selp.f32 	%f88, %f87, %f85, %p23;
	ld.global.f32 	%f89, [%rd10+8];
	setp.gt.f32 	%p24, %f89, 0f00000000;
	add.f32 	%f90, %f88, %f89;
	selp.u32 	%r94, 1, 0, %p24;
	add.s32 	%r95, %r93, %r94;
	selp.f32 	%f91, %f90, %f88, %p24;
	ld.global.f32 	%f92, [%rd10+12];
	setp.gt.f32 	%p25, %f92, 0f00000000;
	add.f32 	%f93, %f91, %f92;
	selp.u32 	%r96, 1, 0, %p25;
	add.s32 	%r97, %r95, %r96;
	selp.f32 	%f94, %f93, %f91, %p25;
	ld.global.f32 	%f95, [%rd10+16];
	setp.gt.f32 	%p26, %f95, 0f00000000;
	add.f32 	%f96, %f94, %f95;
	selp.u32 	%r98, 1, 0, %p26;
	add.s32 	%r99, %r97, %r98;
	selp.f32 	%f97, %f96, %f94, %p26;
	ld.global.f32 	%f98, [%rd10+20];
	setp.gt.f32 	%p27, %f98, 0f00000000;
	add.f32 	%f99, %f97, %f98;
	selp.u32 	%r100, 1, 0, %p27;
	add.s32 	%r101, %r99, %r100;
	selp.f32 	%f100, %f99, %f97, %p27;
	ld.global.f32 	%f101, [%rd10+24];
	setp.gt.f32 	%p28, %f101, 0f00000000;
	add.f32 	%f102, %f100, %f101;
	selp.u32 	%r102, 1, 0, %p28;
	add.s32 	%r103, %r101, %r102;
	selp.f32 	%f103, %f102, %f100, %p28;
	ld.global.f32 	%f104, [%rd10+28];
	setp.gt.f32 	%p29, %f104, 0f00000000;
	add.f32 	%f105, %f103, %f104;
	selp.u32 	%r104, 1, 0, %p29;
	add.s32 	%r135, %r103, %r104;
	selp.f32 	%f188, %f105, %f103, %p29;
	add.s32 	%r127, %r127, 8;
$L__BB0_7:
	setp.eq.s32 	%p30, %r15, 0;
	@%p30 bra 	$L__BB0_13;
	and.b32  	%r21, %r50, 3;
	setp.lt.u32 	%p31, %r15, 4;
	@%p31 bra 	$L__BB0_10;
	add.s32 	%r106, %r127, %r2;
	mul.wide.s32 	%rd11, %r106, 4;
	add.s64 	%rd12, %rd1, %rd11;
	ld.global.f32 	%f107, [%rd12];
	setp.gt.f32 	%p32, %f107, 0f00000000;
	add.f32 	%f108, %f188, %f107;
	selp.u32 	%r107, 1, 0, %p32;
	add.s32 	%r108, %r135, %r107;
	selp.f32 	%f109, %f108, %f188, %p32;
	ld.global.f32 	%f110, [%rd12+4];
	setp.gt.f32 	%p33, %f110, 0f00000000;
	add.f32 	%f111, %f109, %f110;
	selp.u32 	%r109, 1, 0, %p33;
	add.s32 	%r110, %r108, %r109;
	selp.f32 	%f112, %f111, %f109, %p33;
	ld.global.f32 	%f113, [%rd12+8];
	setp.gt.f32 	%p34, %f113, 0f00000000;
	add.f32 	%f114, %f112, %f113;
	selp.u32 	%r111, 1, 0, %p34;
	add.s32 	%r112, %r110, %r111;
	selp.f32 	%f115, %f114, %f112, %p34;
	ld.global.f32 	%f116, [%rd12+12];
	setp.gt.f32 	%p35, %f116, 0f00000000;
	add.f32 	%f117, %f115, %f116;
	selp.u32 	%r113, 1, 0, %p35;
	add.s32 	%r135, %r112, %r113;
	selp.f32 	%f188, %f117, %f115, %p35;
	add.s32 	%r127, %r127, 4;
$L__BB0_10:
	setp.eq.s32 	%p36, %r21, 0;
	@%p36 bra 	$L__BB0_13;
	add.s32 	%r133, %r127, %r2;
	neg.s32 	%r132, %r21;
$L__BB0_12:
	.pragma "nounroll";
	mul.wide.s32 	%rd13, %r133, 4;
	add.s64 	%rd14, %rd1, %rd13;
	ld.global.f32 	%f118, [%rd14];
	setp.gt.f32 	%p37, %f118, 0f00000000;
	add.f32 	%f119, %f188, %f118;
	selp.u32 	%r114, 1, 0, %p37;
	add.s32 	%r135, %r135, %r114;
	selp.f32 	%f188, %f119, %f188, %p37;
	add.s32 	%r133, %r133, 1;
	add.s32 	%r132, %r132, 1;
	setp.ne.s32 	%p38, %r132, 0;
	@%p38 bra 	$L__BB0_12;
$L__BB0_13:
	cvt.rn.f32.s32 	%f189, %r135;
$L__BB0_14:
	setp.lt.s32 	%p39, %r50, 1;
	div.rn.f32 	%f17, %f188, %f189;
	cvta.to.global.u64 	%rd15, %rd4;
	mul.wide.s32 	%rd16, %r1, 4;
	add.s64 	%rd17, %rd15, %rd16;
	st.global.f32 	[%rd17], %f17;
	mov.f32 	%f198, 0f00000000;
	@%p39 bra 	$L__BB0_27;
	mul.lo.s32 	%r36, %r50, %r1;
	and.b32  	%r37, %r50, 7;
	setp.lt.u32 	%p40, %r50, 8;
	mov.f32 	%f198, 0f00000000;
	mov.b32 	%r139, 0;
	@%p40 bra 	$L__BB0_18;
	and.b32  	%r139, %r50, 2147483640;
	neg.s32 	%r137, %r139;
	add.s64 	%rd3, %rd1, 16;
	mov.f32 	%f198, 0f00000000;
	mov.u32 	%r136, %r36;
$L__BB0_17:
	.pragma "nounroll";
	mul.wide.s32 	%rd18, %r136, 4;
	add.s64 	%rd19, %rd3, %rd18;
	ld.global.f32 	%f124, [%rd19+-16];
	setp.neu.f32 	%p41, %f124, 0f00000000;
	sub.f32 	%f125, %f124, %f17;
	fma.rn.f32 	%f126, %f125, %f125, %f198;
	selp.f32 	%f127, %f126, %f198, %p41;
	ld.global.f32 	%f128, [%rd19+-12];
	setp.neu.f32 	%p42, %f128, 0f00000000;
	sub.f32 	%f129, %f128, %f17;
	fma.rn.f32 	%f130, %f129, %f129, %f127;
	selp.f32 	%f131, %f130, %f127, %p42;
	ld.global.f32 	%f132, [%rd19+-8];
	setp.neu.f32 	%p43, %f132, 0f00000000;
	sub.f32 	%f133, %f132, %f17;
	fma.rn.f32 	%f134, %f133, %f133, %f131;
	selp.f32 	%f135, %f134, %f131, %p43;
	ld.global.f32 	%f136, [%rd19+-4];
	setp.neu.f32 	%p44, %f136, 0f00000000;
	sub.f32 	%f137, %f136, %f17;
	fma.rn.f32 	%f138, %f137, %f137, %f135;
	selp.f32 	%f139, %f138, %f135, %p44;
	ld.global.f32 	%f140, [%rd19];
	setp.neu.f32 	%p45, %f140, 0f00000000;
	sub.f32 	%f141, %f140, %f17;
	fma.rn.f32 	%f142, %f141, %f141, %f139;
	selp.f32 	%f143, %f142, %f139, %p45;
	ld.global.f32 	%f144, [%rd19+4];
	setp.neu.f32 	%p46, %f144, 0f00000000;
	sub.f32 	%f145, %f144, %f17;
	fma.rn.f32 	%f146, %f145, %f145, %f143;
	selp.f32 	%f147, %f146, %f143, %p46;
	ld.global.f32 	%f148, [%rd19+8];
	setp.neu.f32 	%p47, %f148, 0f00000000;
	sub.f32 	%f149, %f148, %f17;
	fma.rn.f32 	%f150, %f149, %f149, %f147;
	selp.f32 	%f151, %f150, %f147, %p47;
	ld.global.f32 	%f152, [%rd19+12];
	setp.neu.f32 	%p48, %f152, 0f00000000;
	sub.f32 	%f153, %f152, %f17;
	fma.rn.f32 	%f154, %f153, %f153, %f151;
	selp.f32 	%f198, %f154, %f151, %p48;
	add.s32 	%r137, %r137, 8;
	add.s32 	%r136, %r136, 8;
	setp.ne.s32 	%p49, %r137, 0;
	@%p49 bra 	$L__BB0_17;
$L__BB0_18:
	setp.eq.s32 	%p50, %r37, 0;
	@%p50 bra 	$L__BB0_27;
	and.b32  	%r45, %r50, 3;
	setp.lt.u32 	%p51, %r37, 4;
	@%p51 bra 	$L__BB0_21;
	add.s32 	%r116, %r139, %r36;
	mul.wide.s32 	%rd20, %r116, 4;
	add.s64 	%rd21, %rd1, %rd20;
	ld.global.f32 	%f156, [%rd21];
	setp.neu.f32 	%p52, %f156, 0f00000000;
	sub.f32 	%f157, %f156, %f17;
	fma.rn.f32 	%f158, %f157, %f157, %f198;
	selp.f32 	%f159, %f158, %f198, %p52;
	ld.global.f32 	%f160, [%rd21+4];
	setp.neu.f32 	%p53, %f160, 0f00000000;
	sub.f32 	%f161, %f160, %f17;
	fma.rn.f32 	%f162, %f161, %f161, %f159;
	selp.f32 	%f163, %f162, %f159, %p53;
	ld.global.f32 	%f164, [%rd21+8];
	setp.neu.f32 	%p54, %f164, 0f00000000;
	sub.f32 	%f165, %f164, %f17;
	fma.rn.f32 	%f166, %f165, %f165, %f163;
	selp.f32 	%f167, %f166, %f163, %p54;
	ld.global.f32 	%f168, [%rd21+12];
	setp.neu.f32 	%p55, %f168, 0f00000000;
	sub.f32 	%f169, %f168, %f17;
	fma.rn.f32 	%f170, %f169, %f169, %f167;
	selp.f32 	%f198, %f170, %f167, %p55;
	add.s32 	%r139, %r139, 4;
$L__BB0_21:
	setp.eq.s32 	%p56, %r45, 0;
	@%p56 bra 	$L__BB0_27;
	setp.eq.s32 	%p57, %r45, 1;
	@%p57 bra 	$L__BB0_24;
	add.s32 	%r117, %r139, %r36;
	mul.wide.s32 	%rd22, %r117, 4;
	add.s64 	%rd23, %rd1, %rd22;
	ld.global.f32 	%f172, [%rd23];
	setp.neu.f32 	%p58, %f172, 0f00000000;
	sub.f32 	%f173, %f172, %f17;
	fma.rn.f32 	%f174, %f173, %f173, %f198;
	selp.f32 	%f175, %f174, %f198, %p58;
	ld.global.f32 	%f176, [%rd23+4];
	setp.neu.f32 	%p59, %f176, 0f00000000;
	sub.f32 	%f177, %f176, %f17;
	fma.rn.f32 	%f178, %f177, %f177, %f175;
	selp.f32 	%f198, %f178, %f175, %p59;
	add.s32 	%r139, %r139, 2;
$L__BB0_24:
	and.b32  	%r118, %r50, 1;
	setp.eq.b32 	%p60, %r118, 1;
	not.pred 	%p61, %p60;
	@%p61 bra 	$L__BB0_27;
	add.s32 	%r119, %r139, %r36;
	mul.wide.s32 	%rd24, %r119, 4;
	add.s64 	%rd25, %rd1, %rd24;
	ld.global.f32 	%f28, [%rd25];
	setp.eq.f32 	%p62, %f28, 0f00000000;
	@%p62 bra 	$L__BB0_27;
	sub.f32 	%f179, %f28, %f17;
	fma.rn.f32 	%f198, %f179, %f179, %f198;
$L__BB0_27:
	cvta.to.global.u64 	%rd26, %rd5;
	add.s64 	%rd28, %rd26, %rd16;
	st.global.f32 	[%rd28], %f198;
	ret;

}


// ===== COMPILED SASS (sm_100) =====

	.target	sm_100

	.elftype	@"ET_EXEC"


//--------------------- .note.nv.tkinfo           --------------------------
	.section	.note.nv.tkinfo,"",@"SHT_NOTE"
	.sectionflags	@"SHF_NOTE_NV_TKINFO"
	.tkinfo
        /*0018*/ 	.word	0x00000002
        /*0030*/ 	.string	""
        /*0030*/ 	.string	"ptxas"
        /*0030*/ 	.string	"Cuda compilation tools, release 13.0, V13.0.88"
        /*0030*/ 	.string	"Build cuda_13.0.r13.0/compiler.36424714_0"
        /*0030*/ 	.string	"-arch sm_100 -m 64 "



//--------------------- .note.nv.cuinfo           --------------------------
	.section	.note.nv.cuinfo,"",@"SHT_NOTE"
	.sectionflags	@"SHF_NOTE_NV_CUINFO"
        /*0018*/ 	.short	0x0002
        /*001a*/ 	.short	0x0064
        /*001c*/ 	.short	0x0082
	.zero		2


//--------------------- .nv.info                  --------------------------
	.section	.nv.info,"",@"SHT_CUDA_INFO"
	.align	4


	//----- nvinfo : EIATTR_REGCOUNT
	.align		4
        /*0000*/ 	.byte	0x04, 0x2f
        /*0002*/ 	.short	(.L_1 - .L_0)
	.align		4
.L_0:
        /*0004*/ 	.word	index@(_Z17GetAverageAndNormPfiS_S_)
        /*0008*/ 	.word	0x0000001b


	//----- nvinfo : EIATTR_FRAME_SIZE
	.align		4
.L_1:
        /*000c*/ 	.byte	0x04, 0x11
        /*000e*/ 	.short	(.L_3 - .L_2)
	.align		4
.L_2:
        /*0010*/ 	.word	index@($__internal_0_$__cuda_sm3x_div_rn_noftz_f32_slowpath)
        /*0014*/ 	.word	0x00000000


	//----- nvinfo : EIATTR_FRAME_SIZE
	.align		4
.L_3:
        /*0018*/ 	.byte	0x04, 0x11
        /*001a*/ 	.short	(.L_5 - .L_4)
	.align		4
.L_4:
        /*001c*/ 	.word	index@(_Z17GetAverageAndNormPfiS_S_)
        /*0020*/ 	.word	0x00000000


	//----- nvinfo : EIATTR_MIN_STACK_SIZE
	.align		4
.L_5:
        /*0024*/ 	.byte	0x04, 0x12
        /*0026*/ 	.short	(.L_7 - .L_6)
	.align		4
.L_6:
        /*0028*/ 	.word	index@(_Z17GetAverageAndNormPfiS_S_)
        /*002c*/ 	.word	0x00000000
.L_7:


//--------------------- .nv.compat                --------------------------
	.section	.nv.compat,"",@"SHT_CUDA_COMPAT_INFO"
	.align	4
        /*0000*/ 	.byte	0x02, 0x09, 0x00, 0x00, 0x02, 0x02, 0x01, 0x00, 0x02, 0x05, 0x05, 0x00, 0x03, 0x07, 0x01, 0x01
        /*0010*/ 	.byte	0x02, 0x03, 0x00, 0x00, 0x02, 0x06, 0x01, 0x00, 0x04, 0x0b, 0x08, 0x00, 0x01, 0x00, 0x00, 0x00
        /*0020*/ 	.byte	0x00, 0x00, 0x00, 0x00


//--------------------- .nv.info._Z17GetAverageAndNormPfiS_S_ --------------------------
	.section	.nv.info._Z17GetAverageAndNormPfiS_S_,"",@"SHT_CUDA_INFO"
	.sectionflags	@""
	.align	4


	//----- nvinfo : EIATTR_CUDA_API_VERSION
	.align		4
        /*0000*/ 	.byte	0x04, 0x37
        /*0002*/ 	.short	(.L_9 - .L_8)
.L_8:
        /*0004*/ 	.word	0x00000082


	//----- nvinfo : EIATTR_KPARAM_INFO
	.align		4
.L_9:
        /*0008*/ 	.byte	0x04, 0x17
        /*000a*/ 	.short	(.L_11 - .L_10)
.L_10:
        /*000c*/ 	.word	0x00000000
        /*0010*/ 	.short	0x0003
        /*0012*/ 	.short	0x0018
        /*0014*/ 	.byte	0x00, 0xf5, 0x21, 0x00


	//----- nvinfo : EIATTR_KPARAM_INFO
	.align		4
.L_11:
        /*0018*/ 	.byte	0x04, 0x17
        /*001a*/ 	.short	(.L_13 - .L_12)
.L_12:
        /*001c*/ 	.word	0x00000000
        /*0020*/ 	.short	0x0002
        /*0022*/ 	.short	0x0010
        /*0024*/ 	.byte	0x00, 0xf5, 0x21, 0x00


	//----- nvinfo : EIATTR_KPARAM_INFO
	.align		4
.L_13:
        /*0028*/ 	.byte	0x04, 0x17
        /*002a*/ 	.short	(.L_15 - .L_14)
.L_14:
        /*002c*/ 	.word	0x00000000
        /*0030*/ 	.short	0x0001
        /*0032*/ 	.short	0x0008
        /*0034*/ 	.byte	0x00, 0xf0, 0x11, 0x00


	//----- nvinfo : EIATTR_KPARAM_INFO
	.align		4
.L_15:
        /*0038*/ 	.byte	0x04, 0x17
        /*003a*/ 	.short	(.L_17 - .L_16)
.L_16:
        /*003c*/ 	.word	0x00000000
        /*0040*/ 	.short	0x0000
        /*0042*/ 	.short	0x0000
        /*0044*/ 	.byte	0x00, 0xf5, 0x21, 0x00


	//----- nvinfo : EIATTR_SPARSE_MMA_MASK
	.align		4
.L_17:
        /*0048*/ 	.byte	0x03, 0x50
        /*004a*/ 	.short	0x0000


	//----- nvinfo : EIATTR_MAXREG_COUNT
	.align		4
        /*004c*/ 	.byte	0x03, 0x1b
        /*004e*/ 	.short	0x00ff


	//----- nvinfo : EIATTR_MERCURY_ISA_VERSION
	.align		4
        /*0050*/ 	.byte	0x03, 0x5f
        /*0052*/ 	.short	0x0101


	//----- nvinfo : EIATTR_VRC_CTA_INIT_COUNT
	.align		4
        /*0054*/ 	.byte	0x02, 0x4a
	.zero		1
	.zero		1


	//----- nvinfo : EIATTR_EXIT_INSTR_OFFSETS
	.align		4
        /*0058*/ 	.byte	0x04, 0x1c
        /*005a*/ 	.short	(.L_19 - .L_18)


	//   ....[0]....
.L_18:
        /*005c*/ 	.word	0x000014d0


	//----- nvinfo : EIATTR_CRS_STACK_SIZE
	.align		4
.L_19:
        /*0060*/ 	.byte	0x04, 0x1e
        /*0062*/ 	.short	(.L_21 - .L_20)
.L_20:
        /*0064*/ 	.word	0x00000000


	//----- nvinfo : EIATTR_CBANK_PARAM_SIZE
	.align		4
.L_21:
        /*0068*/ 	.byte	0x03, 0x19
        /*006a*/ 	.short	0x0020


	//----- nvinfo : EIATTR_PARAM_CBANK
	.align		4
        /*006c*/ 	.byte	0x04, 0x0a
        /*006e*/ 	.short	(.L_23 - .L_22)
	.align		4
.L_22:
        /*0070*/ 	.word	index@(.nv.constant0._Z17GetAverageAndNormPfiS_S_)
        /*0074*/ 	.short	0x0380
        /*0076*/ 	.short	0x0020


	//----- nvinfo : EIATTR_SW_WAR
	.align		4
.L_23:
        /*0078*/ 	.byte	0x04, 0x36
        /*007a*/ 	.short	(.L_25 - .L_24)
.L_24:
        /*007c*/ 	.word	0x00000008
.L_25:


//--------------------- .nv.callgraph             --------------------------
	.section	.nv.callgraph,"",@"SHT_CUDA_CALLGRAPH"
	.align	4
	.sectionentsize	8
	.align		4
        /*0000*/ 	.word	0x00000000
	.align		4
        /*0004*/ 	.word	0xffffffff
	.align		4
        /*0008*/ 	.word	0x00000000
	.align		4
        /*000c*/ 	.word	0xfffffffe
	.align		4
        /*0010*/ 	.word	0x00000000
	.align		4
        /*0014*/ 	.word	0xfffffffd
	.align		4
        /*0018*/ 	.word	0x00000000
	.align		4
        /*001c*/ 	.word	0xfffffffc


//--------------------- .text._Z17GetAverageAndNormPfiS_S_ --------------------------
	.section	.text._Z17GetAverageAndNormPfiS_S_,"ax",@progbits
	.align	128
        .global         _Z17GetAverageAndNormPfiS_S_
        .type           _Z17GetAverageAndNormPfiS_S_,@function
        .size           _Z17GetAverageAndNormPfiS_S_,(.L_x_26 - _Z17GetAverageAndNormPfiS_S_)
        .other          _Z17GetAverageAndNormPfiS_S_,@"STO_CUDA_ENTRY STV_DEFAULT"
_Z17GetAverageAndNormPfiS_S_:
.text._Z17GetAverageAndNormPfiS_S_:
[----:B------:R-:W-:Y:S01]  /*0000*/  LDC R1, c[0x0][0x37c] ;  /* 0x0000df00ff017b82 */ /* 0x000fe20000000800 */
[----:B------:R-:W0:Y:S01]  /*0010*/  S2R R3, SR_TID.X ;  /* 0x0000000000037919 */ /* 0x000e220000002100 */
[----:B------:R-:W1:Y:S06]  /*0020*/  LDCU UR7, c[0x0][0x388] ;  /* 0x00007100ff0777ac */ /* 0x000e6c0008000800 */
[----:B------:R-:W0:Y:S01]  /*0030*/  S2UR UR4, SR_CTAID.X ;  /* 0x00000000000479c3 */ /* 0x000e220000002500 */
[----:B------:R-:W-:Y:S01]  /*0040*/  IMAD.MOV.U32 R5, RZ, RZ, RZ ;  /* 0x000000ffff057224 */ /* 0x000fe200078e00ff */
[----:B------:R-:W2:Y:S06]  /*0050*/  LDCU.64 UR12, c[0x0][0x358] ;  /* 0x00006b00ff0c77ac */ /* 0x000eac0008000a00 */
[----:B------:R-:W0:Y:S01]  /*0060*/  LDC R4, c[0x0][0x360] ;  /* 0x0000d800ff047b82 */ /* 0x000e220000000800 */
[----:B-1----:R-:W-:Y:S01]  /*0070*/  UISETP.GE.AND UP0, UPT, UR7, 0x1, UPT ;  /* 0x000000010700788c */ /* 0x002fe2000bf06270 */
[----:B0-----:R-:W-:-:S02]  /*0080*/  IMAD R4, R4, UR4, R3 ;  /* 0x0000000404047c24 */ /* 0x001fc4000f8e0203 */
[----:B------:R-:W-:-:S06]  /*0090*/  IMAD.MOV.U32 R3, RZ, RZ, RZ ;  /* 0x000000ffff037224 */ /* 0x000fcc00078e00ff */
[----:B--2---:R-:W-:Y:S05]  /*00a0*/  BRA.U !UP0, `(.L_x_0) ;  /* 0x0000000d08147547 */ /* 0x004fea000b800000 */
[----:B------:R-:W-:Y:S01]  /*00b0*/  UISETP.GE.U32.AND UP2, UPT, UR7, 0x10, UPT ;  /* 0x000000100700788c */ /* 0x000fe2000bf46070 */
[----:B------:R-:W-:Y:S01]  /*00c0*/  HFMA2 R5, -RZ, RZ, 0, 0 ;  /* 0x00000000ff057431 */ /* 0x000fe200000001ff */
[----:B------:R-:W-:Y:S02]  /*00d0*/  ULOP3.LUT UR10, UR7, 0xf, URZ, 0xc0, !UPT ;  /* 0x0000000f070a7892 */ /* 0x000fe4000f8ec0ff */
[----:B------:R-:W-:Y:S01]  /*00e0*/  IMAD R6, R4, UR7, RZ ;  /* 0x0000000704067c24 */ /* 0x000fe2000f8e02ff */
[----:B------:R-:W-:Y:S01]  /*00f0*/  UMOV UR4, URZ ;  /* 0x000000ff00047c82 */ /* 0x000fe20008000000 */
[----:B------:R-:W-:Y:S01]  /*0100*/  IMAD.MOV.U32 R0, RZ, RZ, RZ ;  /* 0x000000ffff007224 */ /* 0x000fe200078e00ff */
[----:B------:R-:W-:Y:S02]  /*0110*/  UISETP.NE.AND UP1, UPT, UR10, URZ, UPT ;  /* 0x000000ff0a00728c */ /* 0x000fe4000bf25270 */
[----:B------:R-:W-:Y:S09]  /*0120*/  BRA.U !UP2, `(.L_x_1) ;  /* 0x000000050a7c7547 */ /* 0x000ff2000b800000 */
[----:B------:R-:W0:Y:S01]  /*0130*/  LDCU.64 UR8, c[0x0][0x380] ;  /* 0x00007000ff0877ac */ /* 0x000e220008000a00 */
[----:B------:R-:W-:Y:S01]  /*0140*/  MOV R0, RZ ;  /* 0x000000ff00007202 */ /* 0x000fe20000000f00 */
[----:B------:R-:W-:Y:S01]  /*0150*/  IMAD.MOV.U32 R5, RZ, RZ, RZ ;  /* 0x000000ffff057224 */ /* 0x000fe200078e00ff */
[----:B------:R-:W-:Y:S01]  /*0160*/  MOV R7, R6 ;  /* 0x0000000600077202 */ /* 0x000fe20000000f00 */
[----:B------:R-:W-:Y:S02]  /*0170*/  ULOP3.LUT UR4, UR7, 0x7ffffff0, URZ, 0xc0, !UPT ;  /* 0x7ffffff007047892 */ /* 0x000fe4000f8ec0ff */
[----:B0-----:R-:W-:Y:S02]  /*0180*/  UIADD3 UR5, UP2, UPT, UR8, 0x20, URZ ;  /* 0x0000002008057890 */ /* 0x001fe4000ff5e0ff */
[----:B------:R-:W-:Y:S02]  /*0190*/  UIADD3 UR8, UPT, UPT, -UR4, URZ, URZ ;  /* 0x000000ff04087290 */ /* 0x000fe4000fffe1ff */
[----:B------:R-:W-:-:S12]  /*01a0*/  UIADD3.X UR6, UPT, UPT, URZ, UR9, URZ, UP2, !UPT ;  /* 0x00000009ff067290 */ /* 0x000fd800097fe4ff */
.L_x_2:
[----:B------:R-:W-:Y:S01]  /*01b0*/  MOV R3, UR6 ;  /* 0x0000000600037c02 */ /* 0x000fe20008000f00 */
[----:B------:R-:W-:-:S04]  /*01c0*/  IMAD.U32 R2, RZ, RZ, UR5 ;  /* 0x00000005ff027e24 */ /* 0x000fc8000f8e00ff */
[----:B------:R-:W-:-:S05]  /*01d0*/  IMAD.WIDE R2, R7, 0x4, R2 ;  /* 0x0000000407027825 */ /* 0x000fca00078e0202 */
[----:B------:R-:W2:Y:S04]  /*01e0*/  LDG.E R22, desc[UR12][R2.64+-0x20] ;  /* 0xffffe00c02167981 */ /* 0x000ea8000c1e1900 */
[----:B------:R-:W3:Y:S04]  /*01f0*/  LDG.E R21, desc[UR12][R2.64+-0x1c] ;  /* 0xffffe40c02157981 */ /* 0x000ee8000c1e1900 */
[----:B------:R-:W4:Y:S04]  /*0200*/  LDG.E R20, desc[UR12][R2.64+-0x18] ;  /* 0xffffe80c02147981 */ /* 0x000f28000c1e1900 */
[----:B------:R-:W5:Y:S04]  /*0210*/  LDG.E R19, desc[UR12][R2.64+-0x14] ;  /* 0xffffec0c02137981 */ /* 0x000f68000c1e1900 */
        /* <DEDUP_REMOVED lines=11> */
[----:B------:R0:W5:Y:S01]  /*02d0*/  LDG.E R23, desc[UR12][R2.64+0x1c] ;  /* 0x00001c0c02177981 */ /* 0x000162000c1e1900 */
[----:B------:R-:W-:Y:S01]  /*02e0*/  VIADD R24, R0, 0x1 ;  /* 0x0000000100187836 */ /* 0x000fe20000000000 */
[----:B------:R-:W-:Y:S01]  /*02f0*/  UIADD3 UR8, UPT, UPT, UR8, 0x10, URZ ;  /* 0x0000001008087890 */ /* 0x000fe2000fffe0ff */
[----:B------:R-:W-:-:S03]  /*0300*/  VIADD R7, R7, 0x10 ;  /* 0x0000001007077836 */ /* 0x000fc60000000000 */
[----:B------:R-:W-:Y:S01]  /*0310*/  UISETP.NE.AND UP2, UPT, UR8, URZ, UPT ;  /* 0x000000ff0800728c */ /* 0x000fe2000bf45270 */
[----:B--2---:R-:W-:Y:S02]  /*0320*/  FSETP.GT.AND P0, PT, R22, RZ, PT ;  /* 0x000000ff1600720b */ /* 0x004fe40003f04000 */
[----:B---3--:R-:W-:Y:S02]  /*0330*/  FSETP.GT.AND P3, PT, R21, RZ, PT ;  /* 0x000000ff1500720b */ /* 0x008fe40003f64000 */
[----:B----4-:R-:W-:Y:S02]  /*0340*/  FSETP.GT.AND P2, PT, R20, RZ, PT ;  /* 0x000000ff1400720b */ /* 0x010fe40003f44000 */
[----:B-----5:R-:W-:-:S07]  /*0350*/  FSETP.GT.AND P6, PT, R19, RZ, PT ;  /* 0x000000ff1300720b */ /* 0x020fce0003fc4000 */
[----:B------:R-:W-:Y:S01]  /*0360*/  @P0 FADD R5, R22, R5 ;  /* 0x0000000516050221 */ /* 0x000fe20000000000 */
[----:B------:R-:W-:Y:S02]  /*0370*/  @!P0 IADD3 R24, PT, PT, R0, RZ, RZ ;  /* 0x000000ff00188210 */ /* 0x000fe40007ffe0ff */
[----:B------:R-:W-:Y:S01]  /*0380*/  FSETP.GT.AND P5, PT, R18, RZ, PT ;  /* 0x000000ff1200720b */ /* 0x000fe20003fa4000 */
[----:B------:R-:W-:Y:S02]  /*0390*/  @P3 FADD R5, R5, R21 ;  /* 0x0000001505053221 */ /* 0x000fe40000000000 */
[C---:B------:R-:W-:Y:S01]  /*03a0*/  VIADD R0, R24.reuse, 0x1 ;  /* 0x0000000118007836 */ /* 0x040fe20000000000 */
[----:B------:R-:W-:Y:S01]  /*03b0*/  @!P3 IADD3 R0, PT, PT, R24, RZ, RZ ;  /* 0x000000ff1800b210 */ /* 0x000fe20007ffe0ff */
[----:B------:R-:W-:Y:S01]  /*03c0*/  @P2 FADD R5, R5, R20 ;  /* 0x0000001405052221 */ /* 0x000fe20000000000 */
[----:B------:R-:W-:Y:S02]  /*03d0*/  FSETP.GT.AND P1, PT, R16, RZ, PT ;  /* 0x000000ff1000720b */ /* 0x000fe40003f24000 */
[----:B------:R-:W-:Y:S01]  /*03e0*/  FSETP.GT.AND P4, PT, R17, RZ, PT ;  /* 0x000000ff1100720b */ /* 0x000fe20003f84000 */
[C---:B------:R-:W-:Y:S01]  /*03f0*/  VIADD R24, R0.reuse, 0x1 ;  /* 0x0000000100187836 */ /* 0x040fe20000000000 */
[----:B------:R-:W-:Y:S01]  /*0400*/  @!P2 IADD3 R24, PT, PT, R0, RZ, RZ ;  /* 0x000000ff0018a210 */ /* 0x000fe20007ffe0ff */
[----:B------:R-:W-:Y:S01]  /*0410*/  @P6 FADD R5, R5, R19 ;  /* 0x0000001305056221 */ /* 0x000fe20000000000 */
[----:B------:R-:W-:-:S03]  /*0420*/  FSETP.GT.AND P0, PT, R14, RZ, PT ;  /* 0x000000ff0e00720b */ /* 0x000fc60003f04000 */
[C---:B------:R-:W-:Y:S01]  /*0430*/  VIADD R0, R24.reuse, 0x1 ;  /* 0x0000000118007836 */ /* 0x040fe20000000000 */
[----:B------:R-:W-:Y:S01]  /*0440*/  @!P6 IADD3 R0, PT, PT, R24, RZ, RZ ;  /* 0x000000ff1800e210 */ /* 0x000fe20007ffe0ff */
[----:B------:R-:W-:Y:S01]  /*0450*/  @P5 FADD R5, R5, R18 ;  /* 0x0000001205055221 */ /* 0x000fe20000000000 */
[----:B------:R-:W-:Y:S02]  /*0460*/  FSETP.GT.AND P3, PT, R15, RZ, PT ;  /* 0x000000ff0f00720b */ /* 0x000fe40003f64000 */
[----:B------:R-:W-:Y:S01]  /*0470*/  FSETP.GT.AND P2, PT, R12, RZ, PT ;  /* 0x000000ff0c00720b */ /* 0x000fe20003f44000 */
[C---:B0-----:R-:W-:Y:S01]  /*0480*/  VIADD R2, R0.reuse, 0x1 ;  /* 0x0000000100027836 */ /* 0x041fe20000000000 */
        /* <DEDUP_REMOVED lines=8> */
[C---:B------:R-:W-:Y:S01]  /*0510*/  VIADD R2, R0.reuse, 0x1 ;  /* 0x0000000100027836 */ /* 0x040fe20000000000 */
[----:B------:R-:W-:Y:S01]  /*0520*/  @!P4 IADD3 R2, PT, PT, R0, RZ, RZ ;  /* 0x000000ff0002c210 */ /* 0x000fe20007ffe0ff */
[----:B------:R-:W-:-:S04]  /*0530*/  @P0 FADD R5, R5, R14 ;  /* 0x0000000e05050221 */ /* 0x000fc80000000000 */
[C---:B------:R-:W-:Y:S01]  /*0540*/  VIADD R0, R2.reuse, 0x1 ;  /* 0x0000000102007836 */ /* 0x040fe20000000000 */
[----:B------:R-:W-:Y:S01]  /*0550*/  @!P0 IADD3 R0, PT, PT, R2, RZ, RZ ;  /* 0x000000ff02008210 */ /* 0x000fe20007ffe0ff */
[----:B------:R-:W-:Y:S01]  /*0560*/  @P3 FADD R5, R5, R15 ;  /* 0x0000000f05053221 */ /* 0x000fe20000000000 */
[----:B------:R-:W-:-:S03]  /*0570*/  FSETP.GT.AND P0, PT, R8, RZ, PT ;  /* 0x000000ff0800720b */ /* 0x000fc60003f04000 */
        /* <DEDUP_REMOVED lines=10> */
[----:B------:R-:W-:-:S04]  /*0620*/  @P5 FADD R5, R5, R10 ;  /* 0x0000000a05055221 */ /* 0x000fc80000000000 */
        /* <DEDUP_REMOVED lines=14> */
[----:B------:R-:W-:Y:S06]  /*0710*/  BRA.U UP2, `(.L_x_2) ;  /* 0xfffffff902a47547 */ /* 0x000fec000b83ffff */
.L_x_1:
[----:B------:R-:W-:Y:S05]  /*0720*/  BRA.U !UP1, `(.L_x_3) ;  /* 0x0000000509707547 */ /* 0x000fea000b800000 */
[----:B------:R-:W-:Y:S02]  /*0730*/  UISETP.GE.U32.AND UP1, UPT, UR10, 0x8, UPT ;  /* 0x000000080a00788c */ /* 0x000fe4000bf26070 */
[----:B------:R-:W-:-:S04]  /*0740*/  ULOP3.LUT UR6, UR7, 0x7, URZ, 0xc0, !UPT ;  /* 0x0000000707067892 */ /* 0x000fc8000f8ec0ff */
[----:B------:R-:W-:-:S03]  /*0750*/  UISETP.NE.AND UP2, UPT, UR6, URZ, UPT ;  /* 0x000000ff0600728c */ /* 0x000fc6000bf45270 */
[----:B------:R-:W-:Y:S08]  /*0760*/  BRA.U !UP1, `(.L_x_4) ;  /* 0x0000000109b07547 */ /* 0x000ff0000b800000 */
[----:B------:R-:W0:Y:S01]  /*0770*/  LDC.64 R2, c[0x0][0x380] ;  /* 0x0000e000ff027b82 */ /* 0x000e220000000a00 */
[----:B------:R-:W-:-:S05]  /*0780*/  IADD3 R7, PT, PT, R6, UR4, RZ ;  /* 0x0000000406077c10 */ /* 0x000fca000fffe0ff */
[----:B0-----:R-:W-:-:S05]  /*0790*/  IMAD.WIDE R2, R7, 0x4, R2 ;  /* 0x0000000407027825 */ /* 0x001fca00078e0202 */
[----:B------:R-:W2:Y:S04]  /*07a0*/  LDG.E R8, desc[UR12][R2.64] ;  /* 0x0000000c02087981 */ /* 0x000ea8000c1e1900 */
[----:B------:R-:W3:Y:S04]  /*07b0*/  LDG.E R10, desc[UR12][R2.64+0x4] ;  /* 0x0000040c020a7981 */ /* 0x000ee8000c1e1900 */
[----:B------:R-:W4:Y:S04]  /*07c0*/  LDG.E R12, desc[UR12][R2.64+0x8] ;  /* 0x0000080c020c7981 */ /* 0x000f28000c1e1900 */
[----:B------:R-:W5:Y:S04]  /*07d0*/  LDG.E R14, desc[UR12][R2.64+0xc] ;  /* 0x00000c0c020e7981 */ /* 0x000f68000c1e1900 */
[----:B------:R-:W5:Y:S04]  /*07e0*/  LDG.E R16, desc[UR12][R2.64+0x10] ;  /* 0x0000100c02107981 */ /* 0x000f68000c1e1900 */
[----:B------:R-:W5:Y:S04]  /*07f0*/  LDG.E R18, desc[UR12][R2.64+0x14] ;  /* 0x0000140c02127981 */ /* 0x000f68000c1e1900 */
[----:B------:R-:W5:Y:S04]  /*0800*/  LDG.E R20, desc[UR12][R2.64+0x18] ;  /* 0x0000180c02147981 */ /* 0x000f68000c1e1900 */
[----:B------:R-:W5:Y:S01]  /*0810*/  LDG.E R22, desc[UR12][R2.64+0x1c] ;  /* 0x00001c0c02167981 */ /* 0x000f62000c1e1900 */
[----:B------:R-:W-:Y:S01]  /*0820*/  VIADD R7, R0, 0x1 ;  /* 0x0000000100077836 */ /* 0x000fe20000000000 */
[----:B------:R-:W-:Y:S01]  /*0830*/  UIADD3 UR4, UPT, UPT, UR4, 0x8, URZ ;  /* 0x0000000804047890 */ /* 0x000fe2000fffe0ff */
[----:B--2---:R-:W-:-:S02]  /*0840*/  FSETP.GT.AND P0, PT, R8, RZ, PT ;  /* 0x000000ff0800720b */ /* 0x004fc40003f04000 */
        /* <DEDUP_REMOVED lines=29> */
[----:B------:R-:W-:-:S07]  /*0a20*/  @!P2 IADD3 R0, PT, PT, R2, RZ, RZ ;  /* 0x000000ff0200a210 */ /* 0x000fce0007ffe0ff */
.L_x_4:
[----:B------:R-:W-:Y:S05]  /*0a30*/  BRA.U !UP2, `(.L_x_3) ;  /* 0x000000010aac7547 */ /* 0x000fea000b800000 */
[----:B------:R-:W-:Y:S02]  /*0a40*/  UISETP.GE.U32.AND UP1, UPT, UR6, 0x4, UPT ;  /* 0x000000040600788c */ /* 0x000fe4000bf26070 */
[----:B------:R-:W-:-:S04]  /*0a50*/  ULOP3.LUT UR5, UR7, 0x3, URZ, 0xc0, !UPT ;  /* 0x0000000307057892 */ /* 0x000fc8000f8ec0ff */
[----:B------:R-:W-:-:S03]  /*0a60*/  UISETP.NE.AND UP2, UPT, UR5, URZ, UPT ;  /* 0x000000ff0500728c */ /* 0x000fc6000bf45270 */
[----:B------:R-:W-:Y:S08]  /*0a70*/  BRA.U !UP1, `(.L_x_5) ;  /* 0x0000000109607547 */ /* 0x000ff0000b800000 */
[----:B------:R-:W0:Y:S01]  /*0a80*/  LDC.64 R2, c[0x0][0x380] ;  /* 0x0000e000ff027b82 */ /* 0x000e220000000a00 */
[----:B------:R-:W-:-:S04]  /*0a90*/  VIADD R7, R6, UR4 ;  /* 0x0000000406077c36 */ /* 0x000fc80008000000 */
[----:B0-----:R-:W-:-:S05]  /*0aa0*/  IMAD.WIDE R2, R7, 0x4, R2 ;  /* 0x0000000407027825 */ /* 0x001fca00078e0202 */
[----:B------:R-:W2:Y:S04]  /*0ab0*/  LDG.E R8, desc[UR12][R2.64] ;  /* 0x0000000c02087981 */ /* 0x000ea8000c1e1900 */
[----:B------:R-:W3:Y:S04]  /*0ac0*/  LDG.E R10, desc[UR12][R2.64+0x4] ;  /* 0x0000040c020a7981 */ /* 0x000ee8000c1e1900 */
[----:B------:R-:W4:Y:S04]  /*0ad0*/  LDG.E R12, desc[UR12][R2.64+0x8] ;  /* 0x0000080c020c7981 */ /* 0x000f28000c1e1900 */
[----:B------:R-:W5:Y:S01]  /*0ae0*/  LDG.E R14, desc[UR12][R2.64+0xc] ;  /* 0x00000c0c020e7981 */ /* 0x000f62000c1e1900 */
[----:B------:R-:W-:Y:S01]  /*0af0*/  IADD3 R7, PT, PT, R0, 0x1, RZ ;  /* 0x0000000100077810 */ /* 0x000fe20007ffe0ff */
[----:B------:R-:W-:Y:S01]  /*0b00*/  UIADD3 UR4, UPT, UPT, UR4, 0x4, URZ ;  /* 0x0000000404047890 */ /* 0x000fe2000fffe0ff */
[----:B--2---:R-:W-:-:S02]  /*0b10*/  FSETP.GT.AND P0, PT, R8, RZ, PT ;  /* 0x000000ff0800720b */ /* 0x004fc40003f04000 */
[----:B---3--:R-:W-:Y:S02]  /*0b20*/  FSETP.GT.AND P1, PT, R10, RZ, PT ;  /* 0x000000ff0a00720b */ /* 0x008fe40003f24000 */
[----:B----4-:R-:W-:-:S09]  /*0b30*/  FSETP.GT.AND P2, PT, R12, RZ, PT ;  /* 0x000000ff0c00720b */ /* 0x010fd20003f44000 */
[----:B------:R-:W-:Y:S02]  /*0b40*/  @!P0 IMAD.MOV R7, RZ, RZ, R0 ;  /* 0x000000ffff078224 */ /* 0x000fe400078e0200 */
[----:B------:R-:W-:Y:S01]  /*0b50*/  @P0 FADD R5, R5, R8 ;  /* 0x0000000805050221 */ /* 0x000fe20000000000 */
[----:B-----5:R-:W-:Y:S02]  /*0b60*/  FSETP.GT.AND P0, PT, R14, RZ, PT ;  /* 0x000000ff0e00720b */ /* 0x020fe40003f04000 */
[----:B------:R-:W-:Y:S01]  /*0b70*/  IADD3 R0, PT, PT, R7, 0x1, RZ ;  /* 0x0000000107007810 */ /* 0x000fe20007ffe0ff */
[----:B------:R-:W-:Y:S02]  /*0b80*/  @!P1 IMAD.MOV R0, RZ, RZ, R7 ;  /* 0x000000ffff009224 */ /* 0x000fe400078e0207 */
[----:B------:R-:W-:-:S03]  /*0b90*/  @P1 FADD R5, R5, R10 ;  /* 0x0000000a05051221 */ /* 0x000fc60000000000 */
[----:B------:R-:W-:Y:S01]  /*0ba0*/  IADD3 R7, PT, PT, R0, 0x1, RZ ;  /* 0x0000000100077810 */ /* 0x000fe20007ffe0ff */
[----:B------:R-:W-:Y:S02]  /*0bb0*/  @!P2 IMAD.MOV R7, RZ, RZ, R0 ;  /* 0x000000ffff07a224 */ /* 0x000fe400078e0200 */
[----:B------:R-:W-:-:S03]  /*0bc0*/  @P2 FADD R5, R5, R12 ;  /* 0x0000000c05052221 */ /* 0x000fc60000000000 */
[----:B------:R-:W-:Y:S01]  /*0bd0*/  IADD3 R0, PT, PT, R7, 0x1, RZ ;  /* 0x0000000107007810 */ /* 0x000fe20007ffe0ff */
[----:B------:R-:W-:Y:S01]  /*0be0*/  @P0 FADD R5, R5, R14 ;  /* 0x0000000e05050221 */ /* 0x000fe20000000000 */
[----:B------:R-:W-:-:S07]  /*0bf0*/  @!P0 IMAD.MOV R0, RZ, RZ, R7 ;  /* 0x000000ffff008224 */ /* 0x000fce00078e0207 */
.L_x_5:
[----:B------:R-:W-:Y:S05]  /*0c00*/  BRA.U !UP2, `(.L_x_3) ;  /* 0x000000010a387547 */ /* 0x000fea000b800000 */
[----:B------:R-:W0:Y:S01]  /*0c10*/  LDC.64 R8, c[0x0][0x380] ;  /* 0x0000e000ff087b82 */ /* 0x000e220000000a00 */
[----:B------:R-:W-:Y:S01]  /*0c20*/  IADD3 R7, PT, PT, R6, UR4, RZ ;  /* 0x0000000406077c10 */ /* 0x000fe2000fffe0ff */
[----:B------:R-:W-:-:S12]  /*0c30*/  UIADD3 UR5, UPT, UPT, -UR5, URZ, URZ ;  /* 0x000000ff05057290 */ /* 0x000fd8000fffe1ff */
.L_x_6:
[----:B0-----:R-:W-:-:S06]  /*0c40*/  IMAD.WIDE R2, R7, 0x4, R8 ;  /* 0x0000000407027825 */ /* 0x001fcc00078e0208 */
[----:B------:R-:W2:Y:S01]  /*0c50*/  LDG.E R2, desc[UR12][R2.64] ;  /* 0x0000000c02027981 */ /* 0x000ea2000c1e1900 */
[----:B------:R-:W-:Y:S01]  /*0c60*/  UIADD3 UR5, UPT, UPT, UR5, 0x1, URZ ;  /* 0x0000000105057890 */ /* 0x000fe2000fffe0ff */
[----:B------:R-:W-:Y:S02]  /*0c70*/  VIADD R6, R0, 0x1 ;  /* 0x0000000100067836 */ /* 0x000fe40000000000 */
[----:B------:R-:W-:Y:S01]  /*0c80*/  VIADD R7, R7, 0x1 ;  /* 0x0000000107077836 */ /* 0x000fe20000000000 */
[----:B------:R-:W-:Y:S01]  /*0c90*/  UISETP.NE.AND UP1, UPT, UR5, URZ, UPT ;  /* 0x000000ff0500728c */ /* 0x000fe2000bf25270 */
[----:B--2---:R-:W-:-:S13]  /*0ca0*/  FSETP.GT.AND P0, PT, R2, RZ, PT ;  /* 0x000000ff0200720b */ /* 0x004fda0003f04000 */
[----:B------:R-:W-:Y:S01]  /*0cb0*/  @!P0 IADD3 R6, PT, PT, R0, RZ, RZ ;  /* 0x000000ff00068210 */ /* 0x000fe20007ffe0ff */
[----:B------:R-:W-:-:S03]  /*0cc0*/  @P0 FADD R5, R2, R5 ;  /* 0x0000000502050221 */ /* 0x000fc60000000000 */
[----:B------:R-:W-:Y:S01]  /*0cd0*/  MOV R0, R6 ;  /* 0x0000000600007202 */ /* 0x000fe20000000f00 */
[----:B------:R-:W-:Y:S06]  /*0ce0*/  BRA.U UP1, `(.L_x_6) ;  /* 0xfffffffd01d47547 */ /* 0x000fec000b83ffff */
.L_x_3:
[----:B------:R-:W-:-:S07]  /*0cf0*/  I2FP.F32.S32 R3, R0 ;  /* 0x0000000000037245 */ /* 0x000fce0000201400 */
.L_x_0:
[----:B------:R-:W0:Y:S01]  /*0d00*/  MUFU.RCP R0, R3 ;  /* 0x0000000300007308 */ /* 0x000e220000001000 */
[----:B------:R-:W-:Y:S07]  /*0d10*/  BSSY.RECONVERGENT B0, `(.L_x_7) ;  /* 0x000000b000007945 */ /* 0x000fee0003800200 */
[----:B------:R-:W1:Y:S01]  /*0d20*/  FCHK P0, R5, R3 ;  /* 0x0000000305007302 */ /* 0x000e620000000000 */
[----:B0-----:R-:W-:-:S04]  /*0d30*/  FFMA R7, R0, -R3, 1 ;  /* 0x3f80000000077423 */ /* 0x001fc80000000803 */
[----:B------:R-:W-:-:S04]  /*0d40*/  FFMA R0, R0, R7, R0 ;  /* 0x0000000700007223 */ /* 0x000fc80000000000 */
[----:B------:R-:W-:-:S04]  /*0d50*/  FFMA R2, R0, R5, RZ ;  /* 0x0000000500027223 */ /* 0x000fc800000000ff */
[----:B------:R-:W-:-:S04]  /*0d60*/  FFMA R7, R2, -R3, R5 ;  /* 0x8000000302077223 */ /* 0x000fc80000000005 */
[----:B------:R-:W-:Y:S01]  /*0d70*/  FFMA R0, R0, R7, R2 ;  /* 0x0000000700007223 */ /* 0x000fe20000000002 */
[----:B-1----:R-:W-:Y:S06]  /*0d80*/  @!P0 BRA `(.L_x_8) ;  /* 0x00000000000c8947 */ /* 0x002fec0003800000 */
[----:B------:R-:W-:Y:S01]  /*0d90*/  IMAD.MOV.U32 R0, RZ, RZ, R5 ;  /* 0x000000ffff007224 */ /* 0x000fe200078e0005 */
[----:B------:R-:W-:-:S07]  /*0da0*/  MOV R2, 0xdc0 ;  /* 0x00000dc000027802 */ /* 0x000fce0000000f00 */
[----:B------:R-:W-:Y:S05]  /*0db0*/  CALL.REL.NOINC `($__internal_0_$__cuda_sm3x_div_rn_noftz_f32_slowpath) ;  /* 0x0000000400c87944 */ /* 0x000fea0003c00000 */
.L_x_8:
[----:B------:R-:W-:Y:S05]  /*0dc0*/  BSYNC.RECONVERGENT B0 ;  /* 0x0000000000007941 */ /* 0x000fea0003800200 */
.L_x_7:
[----:B------:R-:W0:Y:S01]  /*0dd0*/  LDC.64 R6, c[0x0][0x390] ;  /* 0x0000e400ff067b82 */ /* 0x000e220000000a00 */
[----:B------:R-:W-:Y:S02]  /*0de0*/  HFMA2 R2, -RZ, RZ, 0, 0 ;  /* 0x00000000ff027431 */ /* 0x000fe400000001ff */
[----:B0-----:R-:W-:-:S05]  /*0df0*/  IMAD.WIDE R6, R4, 0x4, R6 ;  /* 0x0000000404067825 */ /* 0x001fca00078e0206 */
[----:B------:R0:W-:Y:S01]  /*0e00*/  STG.E desc[UR12][R6.64], R0 ;  /* 0x0000000006007986 */ /* 0x0001e2000c10190c */
[----:B------:R-:W-:Y:S05]  /*0e10*/  BRA.U !UP0, `(.L_x_9) ;  /* 0x0000000508a07547 */ /* 0x000fea000b800000 */
[----:B------:R-:W1:Y:S01]  /*0e20*/  LDCU UR7, c[0x0][0x388] ;  /* 0x00007100ff0777ac */ /* 0x000e620008000800 */
[----:B------:R-:W-:Y:S01]  /*0e30*/  IMAD.MOV.U32 R2, RZ, RZ, RZ ;  /* 0x000000ffff027224 */ /* 0x000fe200078e00ff */
[----:B------:R-:W-:Y:S01]  /*0e40*/  UMOV UR4, URZ ;  /* 0x000000ff00047c82 */ /* 0x000fe20008000000 */
[----:B-1----:R-:W-:Y:S02]  /*0e50*/  UISETP.GE.U32.AND UP1, UPT, UR7, 0x8, UPT ;  /* 0x000000080700788c */ /* 0x002fe4000bf26070 */
[----:B------:R-:W-:Y:S01]  /*0e60*/  IMAD R3, R4, UR7, RZ ;  /* 0x0000000704037c24 */ /* 0x000fe2000f8e02ff */
[----:B------:R-:W-:-:S04]  /*0e70*/  ULOP3.LUT UR10, UR7, 0x7, URZ, 0xc0, !UPT ;  /* 0x00000007070a7892 */ /* 0x000fc8000f8ec0ff */
[----:B------:R-:W-:Y:S02]  /*0e80*/  UISETP.NE.AND UP0, UPT, UR10, URZ, UPT ;  /* 0x000000ff0a00728c */ /* 0x000fe4000bf05270 */
[----:B------:R-:W-:Y:S09]  /*0e90*/  BRA.U !UP1, `(.L_x_10) ;  /* 0x0000000109b87547 */ /* 0x000ff2000b800000 */
[----:B------:R-:W1:Y:S01]  /*0ea0*/  LDCU.64 UR8, c[0x0][0x380] ;  /* 0x00007000ff0877ac */ /* 0x000e620008000a00 */
[----:B------:R-:W-:Y:S01]  /*0eb0*/  MOV R2, RZ ;  /* 0x000000ff00027202 */ /* 0x000fe20000000f00 */
[----:B------:R-:W-:Y:S01]  /*0ec0*/  IMAD.MOV.U32 R5, RZ, RZ, R3 ;  /* 0x000000ffff057224 */ /* 0x000fe200078e0003 */
[----:B------:R-:W-:Y:S02]  /*0ed0*/  ULOP3.LUT UR4, UR7, 0x7ffffff8, URZ, 0xc0, !UPT ;  /* 0x7ffffff807047892 */ /* 0x000fe4000f8ec0ff */
[----:B-1----:R-:W-:Y:S02]  /*0ee0*/  UIADD3 UR5, UP1, UPT, UR8, 0x10, URZ ;  /* 0x0000001008057890 */ /* 0x002fe4000ff3e0ff */
[----:B------:R-:W-:Y:S02]  /*0ef0*/  UIADD3 UR8, UPT, UPT, -UR4, URZ, URZ ;  /* 0x000000ff04087290 */ /* 0x000fe4000fffe1ff */
[----:B------:R-:W-:-:S12]  /*0f00*/  UIADD3.X UR6, UPT, UPT, URZ, UR9, URZ, UP1, !UPT ;  /* 0x00000009ff067290 */ /* 0x000fd80008ffe4ff */
.L_x_11:
[----:B0-----:R-:W-:Y:S01]  /*0f10*/  MOV R6, UR5 ;  /* 0x0000000500067c02 */ /* 0x001fe20008000f00 */
        /* <DEDUP_REMOVED lines=10> */
[----:B------:R-:W-:Y:S01]  /*0fc0*/  UIADD3 UR8, UPT, UPT, UR8, 0x8, URZ ;  /* 0x0000000808087890 */ /* 0x000fe2000fffe0ff */
[----:B------:R-:W-:-:S03]  /*0fd0*/  IADD3 R5, PT, PT, R5, 0x8, RZ ;  /* 0x0000000805057810 */ /* 0x000fc60007ffe0ff */
[----:B------:R-:W-:Y:S01]  /*0fe0*/  UISETP.NE.AND UP1, UPT, UR8, URZ, UPT ;  /* 0x000000ff0800728c */ /* 0x000fe2000bf25270 */
[C---:B--2---:R-:W-:Y:S01]  /*0ff0*/  FSETP.NEU.AND P0, PT, R9.reuse, RZ, PT ;  /* 0x000000ff0900720b */ /* 0x044fe20003f0d000 */
[--C-:B------:R-:W-:Y:S01]  /*1000*/  FADD R9, R9, -R0.reuse ;  /* 0x8000000009097221 */ /* 0x100fe20000000000 */
[C---:B---3--:R-:W-:Y:S01]  /*1010*/  FSETP.NEU.AND P1, PT, R11.reuse, RZ, PT ;  /* 0x000000ff0b00720b */ /* 0x048fe20003f2d000 */
[--C-:B------:R-:W-:Y:S01]  /*1020*/  FADD R11, R11, -R0.reuse ;  /* 0x800000000b0b7221 */ /* 0x100fe20000000000 */
[C---:B----4-:R-:W-:Y:S01]  /*1030*/  FSETP.NEU.AND P2, PT, R13.reuse, RZ, PT ;  /* 0x000000ff0d00720b */ /* 0x050fe20003f4d000 */
[----:B------:R-:W-:-:S08]  /*1040*/  FADD R13, R13, -R0 ;  /* 0x800000000d0d7221 */ /* 0x000fd00000000000 */
[----:B------:R-:W-:Y:S01]  /*1050*/  @P0 FFMA R2, R9, R9, R2 ;  /* 0x0000000909020223 */ /* 0x000fe20000000002 */
[C---:B-----5:R-:W-:Y:S01]  /*1060*/  FSETP.NEU.AND P0, PT, R15.reuse, RZ, PT ;  /* 0x000000ff0f00720b */ /* 0x060fe20003f0d000 */
[----:B------:R-:W-:Y:S02]  /*1070*/  FADD R15, R15, -R0 ;  /* 0x800000000f0f7221 */ /* 0x000fe40000000000 */
[----:B------:R-:W-:Y:S01]  /*1080*/  @P1 FFMA R2, R11, R11, R2 ;  /* 0x0000000b0b021223 */ /* 0x000fe20000000002 */
[C---:B------:R-:W-:Y:S01]  /*1090*/  FSETP.NEU.AND P1, PT, R17.reuse, RZ, PT ;  /* 0x000000ff1100720b */ /* 0x040fe20003f2d000 */
[----:B------:R-:W-:Y:S02]  /*10a0*/  FADD R17, R17, -R0 ;  /* 0x8000000011117221 */ /* 0x000fe40000000000 */
[----:B------:R-:W-:Y:S01]  /*10b0*/  @P2 FFMA R2, R13, R13, R2 ;  /* 0x0000000d0d022223 */ /* 0x000fe20000000002 */
[C---:B------:R-:W-:Y:S01]  /*10c0*/  FSETP.NEU.AND P2, PT, R19.reuse, RZ, PT ;  /* 0x000000ff1300720b */ /* 0x040fe20003f4d000 */
[----:B------:R-:W-:-:S04]  /*10d0*/  FADD R19, R19, -R0 ;  /* 0x8000000013137221 */ /* 0x000fc80000000000 */
[----:B------:R-:W-:Y:S01]  /*10e0*/  @P0 FFMA R2, R15, R15, R2 ;  /* 0x0000000f0f020223 */ /* 0x000fe20000000002 */
[C---:B------:R-:W-:Y:S01]  /*10f0*/  FSETP.NEU.AND P0, PT, R21.reuse, RZ, PT ;  /* 0x000000ff1500720b */ /* 0x040fe20003f0d000 */
[----:B------:R-:W-:Y:S02]  /*1100*/  FADD R21, R21, -R0 ;  /* 0x8000000015157221 */ /* 0x000fe40000000000 */
[----:B------:R-:W-:Y:S01]  /*1110*/  @P1 FFMA R2, R17, R17, R2 ;  /* 0x0000001111021223 */ /* 0x000fe20000000002 */
[C---:B------:R-:W-:Y:S01]  /*1120*/  FSETP.NEU.AND P1, PT, R23.reuse, RZ, PT ;  /* 0x000000ff1700720b */ /* 0x040fe20003f2d000 */
[----:B------:R-:W-:Y:S02]  /*1130*/  FADD R23, R23, -R0 ;  /* 0x8000000017177221 */ /* 0x000fe40000000000 */
[----:B------:R-:W-:-:S06]  /*1140*/  @P2 FFMA R2, R19, R19, R2 ;  /* 0x0000001313022223 */ /* 0x000fcc0000000002 */
[----:B------:R-:W-:-:S04]  /*1150*/  @P0 FFMA R2, R21, R21, R2 ;  /* 0x0000001515020223 */ /* 0x000fc80000000002 */
[----:B------:R-:W-:Y:S01]  /*1160*/  @P1 FFMA R2, R23, R23, R2 ;  /* 0x0000001717021223 */ /* 0x000fe20000000002 */
[----:B------:R-:W-:Y:S06]  /*1170*/  BRA.U UP1, `(.L_x_11) ;  /* 0xfffffffd01647547 */ /* 0x000fec000b83ffff */
.L_x_10:
[----:B------:R-:W-:Y:S05]  /*1180*/  BRA.U !UP0, `(.L_x_9) ;  /* 0x0000000108c47547 */ /* 0x000fea000b800000 */
[----:B------:R-:W-:Y:S02]  /*1190*/  UISETP.GE.U32.AND UP0, UPT, UR10, 0x4, UPT ;  /* 0x000000040a00788c */ /* 0x000fe4000bf06070 */
[----:B------:R-:W-:-:S04]  /*11a0*/  ULOP3.LUT UR6, UR7, 0x3, URZ, 0xc0, !UPT ;  /* 0x0000000307067892 */ /* 0x000fc8000f8ec0ff */
[----:B------:R-:W-:-:S03]  /*11b0*/  UISETP.NE.AND UP1, UPT, UR6, URZ, UPT ;  /* 0x000000ff0600728c */ /* 0x000fc6000bf25270 */
[----:B------:R-:W-:Y:S08]  /*11c0*/  BRA.U !UP0, `(.L_x_12) ;  /* 0x0000000108507547 */ /* 0x000ff0000b800000 */
[----:B0-----:R-:W0:Y:S01]  /*11d0*/  LDC.64 R6, c[0x0][0x380] ;  /* 0x0000e000ff067b82 */ /* 0x001e220000000a00 */
[----:B------:R-:W-:-:S04]  /*11e0*/  VIADD R5, R3, UR4 ;  /* 0x0000000403057c36 */ /* 0x000fc80008000000 */
[----:B0-----:R-:W-:-:S05]  /*11f0*/  IMAD.WIDE R6, R5, 0x4, R6 ;  /* 0x0000000405067825 */ /* 0x001fca00078e0206 */
[----:B------:R-:W2:Y:S04]  /*1200*/  LDG.E R5, desc[UR12][R6.64] ;  /* 0x0000000c06057981 */ /* 0x000ea8000c1e1900 */
[----:B------:R-:W3:Y:S04]  /*1210*/  LDG.E R9, desc[UR12][R6.64+0x4] ;  /* 0x0000040c06097981 */ /* 0x000ee8000c1e1900 */
[----:B------:R-:W4:Y:S04]  /*1220*/  LDG.E R11, desc[UR12][R6.64+0x8] ;  /* 0x0000080c060b7981 */ /* 0x000f28000c1e1900 */
[----:B------:R-:W5:Y:S01]  /*1230*/  LDG.E R13, desc[UR12][R6.64+0xc] ;  /* 0x00000c0c060d7981 */ /* 0x000f62000c1e1900 */
[----:B------:R-:W-:Y:S01]  /*1240*/  UIADD3 UR4, UPT, UPT, UR4, 0x4, URZ ;  /* 0x0000000404047890 */ /* 0x000fe2000fffe0ff */
        /* <DEDUP_REMOVED lines=9> */
[----:B------:R-:W-:-:S04]  /*12e0*/  @P1 FFMA R2, R9, R9, R2 ;  /* 0x0000000909021223 */ /* 0x000fc80000000002 */
[----:B------:R-:W-:-:S06]  /*12f0*/  @P2 FFMA R2, R11, R11, R2 ;  /* 0x0000000b0b022223 */ /* 0x000fcc0000000002 */
[----:B------:R-:W-:-:S07]  /*1300*/  @P0 FFMA R2, R13, R13, R2 ;  /* 0x0000000d0d020223 */ /* 0x000fce0000000002 */
.L_x_12:
[----:B------:R-:W-:Y:S05]  /*1310*/  BRA.U !UP1, `(.L_x_9) ;  /* 0x0000000109607547 */ /* 0x000fea000b800000 */
[----:B------:R-:W-:Y:S02]  /*1320*/  UISETP.NE.AND UP0, UPT, UR6, 0x1, UPT ;  /* 0x000000010600788c */ /* 0x000fe4000bf05270 */
[----:B------:R-:W-:-:S04]  /*1330*/  ULOP3.LUT UR5, UR7, 0x1, URZ, 0xc0, !UPT ;  /* 0x0000000107057892 */ /* 0x000fc8000f8ec0ff */
[----:B------:R-:W-:-:S03]  /*1340*/  UISETP.NE.U32.AND UP1, UPT, UR5, 0x1, UPT ;  /* 0x000000010500788c */ /* 0x000fc6000bf25070 */
[----:B------:R-:W-:Y:S08]  /*1350*/  BRA.U !UP0, `(.L_x_13) ;  /* 0x0000000108307547 */ /* 0x000ff0000b800000 */
[----:B0-----:R-:W0:Y:S01]  /*1360*/  LDC.64 R6, c[0x0][0x380] ;  /* 0x0000e000ff067b82 */ /* 0x001e220000000a00 */
[----:B------:R-:W-:-:S05]  /*1370*/  IADD3 R5, PT, PT, R3, UR4, RZ ;  /* 0x0000000403057c10 */ /* 0x000fca000fffe0ff */
[----:B0-----:R-:W-:-:S05]  /*1380*/  IMAD.WIDE R6, R5, 0x4, R6 ;  /* 0x0000000405067825 */ /* 0x001fca00078e0206 */
[----:B------:R-:W2:Y:S04]  /*1390*/  LDG.E R5, desc[UR12][R6.64] ;  /* 0x0000000c06057981 */ /* 0x000ea8000c1e1900 */
[----:B------:R-:W3:Y:S01]  /*13a0*/  LDG.E R9, desc[UR12][R6.64+0x4] ;  /* 0x0000040c06097981 */ /* 0x000ee2000c1e1900 */
[----:B------:R-:W-:Y:S01]  /*13b0*/  UIADD3 UR4, UPT, UPT, UR4, 0x2, URZ ;  /* 0x0000000204047890 */ /* 0x000fe2000fffe0ff */
[C---:B--2---:R-:W-:Y:S01]  /*13c0*/  FSETP.NEU.AND P0, PT, R5.reuse, RZ, PT ;  /* 0x000000ff0500720b */ /* 0x044fe20003f0d000 */
[--C-:B------:R-:W-:Y:S01]  /*13d0*/  FADD R5, R5, -R0.reuse ;  /* 0x8000000005057221 */ /* 0x100fe20000000000 */
[C---:B---3--:R-:W-:Y:S01]  /*13e0*/  FSETP.NEU.AND P1, PT, R9.reuse, RZ, PT ;  /* 0x000000ff0900720b */ /* 0x048fe20003f2d000 */
[----:B------:R-:W-:-:S10]  /*13f0*/  FADD R9, R9, -R0 ;  /* 0x8000000009097221 */ /* 0x000fd40000000000 */
[----:B------:R-:W-:-:S04]  /*1400*/  @P0 FFMA R2, R5, R5, R2 ;  /* 0x0000000505020223 */ /* 0x000fc80000000002 */
[----:B------:R-:W-:-:S07]  /*1410*/  @P1 FFMA R2, R9, R9, R2 ;  /* 0x0000000909021223 */ /* 0x000fce0000000002 */
.L_x_13:
[----:B------:R-:W-:Y:S05]  /*1420*/  BRA.U UP1, `(.L_x_9) ;  /* 0x00000001011c7547 */ /* 0x000fea000b800000 */
[----:B0-----:R-:W0:Y:S01]  /*1430*/  LDC.64 R6, c[0x0][0x380] ;  /* 0x0000e000ff067b82 */ /* 0x001e220000000a00 */
[----:B------:R-:W-:-:S04]  /*1440*/  VIADD R3, R3, UR4 ;  /* 0x0000000403037c36 */ /* 0x000fc80008000000 */
[----:B0-----:R-:W-:-:S06]  /*1450*/  IMAD.WIDE R6, R3, 0x4, R6 ;  /* 0x0000000403067825 */ /* 0x001fcc00078e0206 */
[----:B------:R-:W2:Y:S02]  /*1460*/  LDG.E R7, desc[UR12][R6.64] ;  /* 0x0000000c06077981 */ /* 0x000ea4000c1e1900 */
[----:B--2---:R-:W-:-:S13]  /*1470*/  FSETP.NEU.AND P0, PT, R7, RZ, PT ;  /* 0x000000ff0700720b */ /* 0x004fda0003f0d000 */
[----:B------:R-:W-:-:S04]  /*1480*/  @P0 FADD R3, R7, -R0 ;  /* 0x8000000007030221 */ /* 0x000fc80000000000 */
[----:B------:R-:W-:-:S07]  /*1490*/  @P0 FFMA R2, R3, R3, R2 ;  /* 0x0000000303020223 */ /* 0x000fce0000000002 */
.L_x_9:
[----:B0-----:R-:W0:Y:S02]  /*14a0*/  LDC.64 R6, c[0x0][0x398] ;  /* 0x0000e600ff067b82 */ /* 0x001e240000000a00 */
[----:B0-----:R-:W-:-:S05]  /*14b0*/  IMAD.WIDE R4, R4, 0x4, R6 ;  /* 0x0000000404047825 */ /* 0x001fca00078e0206 */
[----:B------:R-:W-:Y:S01]  /*14c0*/  STG.E desc[UR12][R4.64], R2 ;  /* 0x0000000204007986 */ /* 0x000fe2000c10190c */
[----:B------:R-:W-:Y:S05]  /*14d0*/  EXIT ;  /* 0x000000000000794d */ /* 0x000fea0003800000 */
        .weak           $__internal_0_$__cuda_sm3x_div_rn_noftz_f32_slowpath
        .type           $__internal_0_$__cuda_sm3x_div_rn_noftz_f32_slowpath,@function
        .size           $__internal_0_$__cuda_sm3x_div_rn_noftz_f32_slowpath,(.L_x_26 - $__internal_0_$__cuda_sm3x_div_rn_noftz_f32_slowpath)
$__internal_0_$__cuda_sm3x_div_rn_noftz_f32_slowpath:
[----:B------:R-:W-:Y:S01]  /*14e0*/  SHF.R.U32.HI R6, RZ, 0x17, R3 ;  /* 0x00000017ff067819 */ /* 0x000fe20000011603 */
[----:B------:R-:W-:Y:S01]  /*14f0*/  BSSY.RECONVERGENT B1, `(.L_x_14) ;  /* 0x0000062000017945 */ /* 0x000fe20003800200 */
[----:B------:R-:W-:Y:S02]  /*1500*/  SHF.R.U32.HI R5, RZ, 0x17, R0 ;  /* 0x00000017ff057819 */ /* 0x000fe40000011600 */
[----:B------:R-:W-:Y:S02]  /*1510*/  LOP3.LUT R10, R6, 0xff, RZ, 0xc0, !PT ;  /* 0x000000ff060a7812 */ /* 0x000fe400078ec0ff */
[----:B------:R-:W-:Y:S02]  /*1520*/  LOP3.LUT R8, R5, 0xff, RZ, 0xc0, !PT ;  /* 0x000000ff05087812 */ /* 0x000fe400078ec0ff */
[----:B------:R-:W-:-:S03]  /*1530*/  IADD3 R7, PT, PT, R10, -0x1, RZ ;  /* 0xffffffff0a077810 */ /* 0x000fc60007ffe0ff */
[----:B------:R-:W-:Y:S01]  /*1540*/  VIADD R6, R8, 0xffffffff ;  /* 0xffffffff08067836 */ /* 0x000fe20000000000 */
[----:B------:R-:W-:-:S04]  /*1550*/  ISETP.GT.U32.AND P0, PT, R7, 0xfd, PT ;  /* 0x000000fd0700780c */ /* 0x000fc80003f04070 */
[----:B------:R-:W-:-:S13]  /*1560*/  ISETP.GT.U32.OR P0, PT, R6, 0xfd, P0 ;  /* 0x000000fd0600780c */ /* 0x000fda0000704470 */
[----:B------:R-:W-:Y:S01]  /*1570*/  @!P0 MOV R5, RZ ;  /* 0x000000ff00058202 */ /* 0x000fe20000000f00 */
[----:B------:R-:W-:Y:S06]  /*1580*/  @!P0 BRA `(.L_x_15) ;  /* 0x00000000005c8947 */ /* 0x000fec0003800000 */
[----:B------:R-:W-:Y:S02]  /*1590*/  FSETP.GTU.FTZ.AND P0, PT, |R0|, +INF , PT ;  /* 0x7f8000000000780b */ /* 0x000fe40003f1c200 */
[----:B------:R-:W-:-:S04]  /*15a0*/  FSETP.GTU.FTZ.AND P1, PT, |R3|, +INF , PT ;  /* 0x7f8000000300780b */ /* 0x000fc80003f3c200 */
[----:B------:R-:W-:-:S13]  /*15b0*/  PLOP3.LUT P0, PT, P0, P1, PT, 0xf8, 0x8f ;  /* 0x00000000008f781c */ /* 0x000fda0000703f70 */
[----:B------:R-:W-:Y:S05]  /*15c0*/  @P0 BRA `(.L_x_16) ;  /* 0x00000004004c0947 */ /* 0x000fea0003800000 */
[----:B------:R-:W-:-:S13]  /*15d0*/  LOP3.LUT P0, RZ, R3, 0x7fffffff, R0, 0xc8, !PT ;  /* 0x7fffffff03ff7812 */ /* 0x000fda000780c800 */
[----:B------:R-:W-:Y:S05]  /*15e0*/  @!P0 BRA `(.L_x_17) ;  /* 0x00000004003c8947 */ /* 0x000fea0003800000 */
[C---:B------:R-:W-:Y:S02]  /*15f0*/  FSETP.NEU.FTZ.AND P0, PT, |R0|.reuse, +INF , PT ;  /* 0x7f8000000000780b */ /* 0x040fe40003f1d200 */
[----:B------:R-:W-:Y:S02]  /*1600*/  FSETP.NEU.FTZ.AND P2, PT, |R3|, +INF , PT ;  /* 0x7f8000000300780b */ /* 0x000fe40003f5d200 */
[----:B------:R-:W-:-:S11]  /*1610*/  FSETP.NEU.FTZ.AND P1, PT, |R0|, +INF , PT ;  /* 0x7f8000000000780b */ /* 0x000fd60003f3d200 */
[----:B------:R-:W-:Y:S05]  /*1620*/  @!P2 BRA !P0, `(.L_x_17) ;  /* 0x00000004002ca947 */ /* 0x000fea0004000000 */
[----:B------:R-:W-:-:S04]  /*1630*/  LOP3.LUT P0, RZ, R0, 0x7fffffff, RZ, 0xc0, !PT ;  /* 0x7fffffff00ff7812 */ /* 0x000fc8000780c0ff */
[----:B------:R-:W-:-:S13]  /*1640*/  PLOP3.LUT P0, PT, P2, P0, PT, 0x2f, 0xf2 ;  /* 0x0000000000f2781c */ /* 0x000fda0001700577 */
[----:B------:R-:W-:Y:S05]  /*1650*/  @P0 BRA `(.L_x_18) ;  /* 0x0000000400180947 */ /* 0x000fea0003800000 */
[----:B------:R-:W-:-:S04]  /*1660*/  LOP3.LUT P0, RZ, R3, 0x7fffffff, RZ, 0xc0, !PT ;  /* 0x7fffffff03ff7812 */ /* 0x000fc8000780c0ff */
[----:B------:R-:W-:-:S13]  /*1670*/  PLOP3.LUT P0, PT, P1, P0, PT, 0x2f, 0xf2 ;  /* 0x0000000000f2781c */ /* 0x000fda0000f00577 */
[----:B------:R-:W-:Y:S05]  /*1680*/  @P0 BRA `(.L_x_19) ;  /* 0x0000000400000947 */ /* 0x000fea0003800000 */
[----:B------:R-:W-:Y:S02]  /*1690*/  ISETP.GE.AND P0, PT, R6, RZ, PT ;  /* 0x000000ff0600720c */ /* 0x000fe40003f06270 */
[----:B------:R-:W-:-:S11]  /*16a0*/  ISETP.GE.AND P1, PT, R7, RZ, PT ;  /* 0x000000ff0700720c */ /* 0x000fd60003f26270 */
[----:B------:R-:W-:Y:S01]  /*16b0*/  @P0 IMAD.MOV.U32 R5, RZ, RZ, RZ ;  /* 0x000000ffff050224 */ /* 0x000fe200078e00ff */
[----:B------:R-:W-:Y:S01]  /*16c0*/  @!P0 MOV R5, 0xffffffc0 ;  /* 0xffffffc000058802 */ /* 0x000fe20000000f00 */
[----:B------:R-:W-:Y:S01]  /*16d0*/  @!P0 FFMA R0, R0, 1.84467440737095516160e+19, RZ ;  /* 0x5f80000000008823 */ /* 0x000fe200000000ff */
[----:B------:R-:W-:-:S03]  /*16e0*/  @!P1 FFMA R3, R3, 1.84467440737095516160e+19, RZ ;  /* 0x5f80000003039823 */ /* 0x000fc600000000ff */
[----:B------:R-:W-:-:S07]  /*16f0*/  @!P1 VIADD R5, R5, 0x40 ;  /* 0x0000004005059836 */ /* 0x000fce0000000000 */
.L_x_15:
[----:B------:R-:W-:Y:S01]  /*1700*/  LEA R6, R10, 0xc0800000, 0x17 ;  /* 0xc08000000a067811 */ /* 0x000fe200078eb8ff */
[----:B------:R-:W-:Y:S03]  /*1710*/  BSSY.RECONVERGENT B2, `(.L_x_20) ;  /* 0x0000036000027945 */ /* 0x000fe60003800200 */
[----:B------:R-:W-:Y:S01]  /*1720*/  IADD3 R6, PT, PT, -R6, R3, RZ ;  /* 0x0000000306067210 */ /* 0x000fe20007ffe1ff */
[----:B------:R-:W-:-:S03]  /*1730*/  VIADD R3, R8, 0xffffff81 ;  /* 0xffffff8108037836 */ /* 0x000fc60000000000 */
[----:B------:R0:W1:Y:S01]  /*1740*/  MUFU.RCP R7, R6 ;  /* 0x0000000600077308 */ /* 0x0000620000001000 */
[----:B------:R-:W-:Y:S01]  /*1750*/  FADD.FTZ R9, -R6, -RZ ;  /* 0x800000ff06097221 */ /* 0x000fe20000010100 */
[C---:B------:R-:W-:Y:S01]  /*1760*/  IMAD R0, R3.reuse, -0x800000, R0 ;  /* 0xff80000003007824 */ /* 0x040fe200078e0200 */
[----:B0-----:R-:W-:-:S04]  /*1770*/  IADD3 R6, PT, PT, R3, 0x7f, -R10 ;  /* 0x0000007f03067810 */ /* 0x001fc80007ffe80a */
[----:B------:R-:W-:Y:S01]  /*1780*/  IADD3 R6, PT, PT, R6, R5, RZ ;  /* 0x0000000506067210 */ /* 0x000fe20007ffe0ff */
[----:B-1----:R-:W-:-:S04]  /*1790*/  FFMA R8, R7, R9, 1 ;  /* 0x3f80000007087423 */ /* 0x002fc80000000009 */
[----:B------:R-:W-:-:S04]  /*17a0*/  FFMA R12, R7, R8, R7 ;  /* 0x00000008070c7223 */ /* 0x000fc80000000007 */
[----:B------:R-:W-:-:S04]  /*17b0*/  FFMA R7, R0, R12, RZ ;  /* 0x0000000c00077223 */ /* 0x000fc800000000ff */
[----:B------:R-:W-:-:S04]  /*17c0*/  FFMA R8, R9, R7, R0 ;  /* 0x0000000709087223 */ /* 0x000fc80000000000 */
[----:B------:R-:W-:-:S04]  /*17d0*/  FFMA R7, R12, R8, R7 ;  /* 0x000000080c077223 */ /* 0x000fc80000000007 */
[----:B------:R-:W-:-:S04]  /*17e0*/  FFMA R8, R9, R7, R0 ;  /* 0x0000000709087223 */ /* 0x000fc80000000000 */
[----:B------:R-:W-:-:S05]  /*17f0*/  FFMA R0, R12, R8, R7 ;  /* 0x000000080c007223 */ /* 0x000fca0000000007 */
[----:B------:R-:W-:-:S04]  /*1800*/  SHF.R.U32.HI R3, RZ, 0x17, R0 ;  /* 0x00000017ff037819 */ /* 0x000fc80000011600 */
[----:B------:R-:W-:-:S05]  /*1810*/  LOP3.LUT R3, R3, 0xff, RZ, 0xc0, !PT ;  /* 0x000000ff03037812 */ /* 0x000fca00078ec0ff */
[----:B------:R-:W-:-:S05]  /*1820*/  IMAD.IADD R9, R3, 0x1, R6 ;  /* 0x0000000103097824 */ /* 0x000fca00078e0206 */
[----:B------:R-:W-:-:S04]  /*1830*/  IADD3 R3, PT, PT, R9, -0x1, RZ ;  /* 0xffffffff09037810 */ /* 0x000fc80007ffe0ff */
[----:B------:R-:W-:-:S13]  /*1840*/  ISETP.GE.U32.AND P0, PT, R3, 0xfe, PT ;  /* 0x000000fe0300780c */ /* 0x000fda0003f06070 */
[----:B------:R-:W-:Y:S05]  /*1850*/  @!P0 BRA `(.L_x_21) ;  /* 0x0000000000808947 */ /* 0x000fea0003800000 */
[----:B------:R-:W-:-:S13]  /*1860*/  ISETP.GT.AND P0, PT, R9, 0xfe, PT ;  /* 0x000000fe0900780c */ /* 0x000fda0003f04270 */
[----:B------:R-:W-:Y:S05]  /*1870*/  @P0 BRA `(.L_x_22) ;  /* 0x00000000006c0947 */ /* 0x000fea0003800000 */
[----:B------:R-:W-:-:S13]  /*1880*/  ISETP.GE.AND P0, PT, R9, 0x1, PT ;  /* 0x000000010900780c */ /* 0x000fda0003f06270 */
[----:B------:R-:W-:Y:S05]  /*1890*/  @P0 BRA `(.L_x_23) ;  /* 0x0000000000740947 */ /* 0x000fea0003800000 */
[----:B------:R-:W-:Y:S02]  /*18a0*/  ISETP.GE.AND P0, PT, R9, -0x18, PT ;  /* 0xffffffe80900780c */ /* 0x000fe40003f06270 */
[----:B------:R-:W-:-:S11]  /*18b0*/  LOP3.LUT R0, R0, 0x80000000, RZ, 0xc0, !PT ;  /* 0x8000000000007812 */ /* 0x000fd600078ec0ff */
[----:B------:R-:W-:Y:S05]  /*18c0*/  @!P0 BRA `(.L_x_23) ;  /* 0x0000000000688947 */ /* 0x000fea0003800000 */
[CCC-:B------:R-:W-:Y:S01]  /*18d0*/  FFMA.RZ R3, R12.reuse, R8.reuse, R7.reuse ;  /* 0x000000080c037223 */ /* 0x1c0fe2000000c007 */
[CCC-:B------:R-:W-:Y:S01]  /*18e0*/  FFMA.RM R6, R12.reuse, R8.reuse, R7.reuse ;  /* 0x000000080c067223 */ /* 0x1c0fe20000004007 */
[C---:B------:R-:W-:Y:S02]  /*18f0*/  ISETP.NE.AND P2, PT, R9.reuse, RZ, PT ;  /* 0x000000ff0900720c */ /* 0x040fe40003f45270 */
[----:B------:R-:W-:Y:S02]  /*1900*/  ISETP.NE.AND P1, PT, R9, RZ, PT ;  /* 0x000000ff0900720c */ /* 0x000fe40003f25270 */
[----:B------:R-:W-:Y:S01]  /*1910*/  LOP3.LUT R5, R3, 0x7fffff, RZ, 0xc0, !PT ;  /* 0x007fffff03057812 */ /* 0x000fe200078ec0ff */
[----:B------:R-:W-:Y:S01]  /*1920*/  FFMA.RP R3, R12, R8, R7 ;  /* 0x000000080c037223 */ /* 0x000fe20000008007 */
[C---:B------:R-:W-:Y:S01]  /*1930*/  VIADD R8, R9.reuse, 0x20 ;  /* 0x0000002009087836 */ /* 0x040fe20000000000 */
[----:B------:R-:W-:Y:S02]  /*1940*/  IADD3 R7, PT, PT, -R9, RZ, RZ ;  /* 0x000000ff09077210 */ /* 0x000fe40007ffe1ff */
[----:B------:R-:W-:-:S02]  /*1950*/  LOP3.LUT R5, R5, 0x800000, RZ, 0xfc, !PT ;  /* 0x0080000005057812 */ /* 0x000fc400078efcff */
[----:B------:R-:W-:Y:S02]  /*1960*/  FSETP.NEU.FTZ.AND P0, PT, R3, R6, PT ;  /* 0x000000060300720b */ /* 0x000fe40003f1d000 */
[----:B------:R-:W-:Y:S02]  /*1970*/  SHF.L.U32 R8, R5, R8, RZ ;  /* 0x0000000805087219 */ /* 0x000fe400000006ff */
[----:B------:R-:W-:Y:S02]  /*1980*/  SEL R6, R7, RZ, P2 ;  /* 0x000000ff07067207 */ /* 0x000fe40001000000 */
[----:B------:R-:W-:Y:S02]  /*1990*/  ISETP.NE.AND P1, PT, R8, RZ, P1 ;  /* 0x000000ff0800720c */ /* 0x000fe40000f25270 */
[----:B------:R-:W-:Y:S02]  /*19a0*/  SHF.R.U32.HI R6, RZ, R6, R5 ;  /* 0x00000006ff067219 */ /* 0x000fe40000011605 */
[----:B------:R-:W-:-:S02]  /*19b0*/  PLOP3.LUT P0, PT, P0, P1, PT, 0xf8, 0x8f ;  /* 0x00000000008f781c */ /* 0x000fc40000703f70 */
[----:B------:R-:W-:Y:S02]  /*19c0*/  SHF.R.U32.HI R8, RZ, 0x1, R6 ;  /* 0x00000001ff087819 */ /* 0x000fe40000011606 */
[----:B------:R-:W-:-:S04]  /*19d0*/  SEL R3, RZ, 0x1, !P0 ;  /* 0x00000001ff037807 */ /* 0x000fc80004000000 */
[----:B------:R-:W-:-:S04]  /*19e0*/  LOP3.LUT R3, R3, 0x1, R8, 0xf8, !PT ;  /* 0x0000000103037812 */ /* 0x000fc800078ef808 */
[----:B------:R-:W-:-:S05]  /*19f0*/  LOP3.LUT R3, R3, R6, RZ, 0xc0, !PT ;  /* 0x0000000603037212 */ /* 0x000fca00078ec0ff */
[----:B------:R-:W-:-:S05]  /*1a00*/  IMAD.IADD R3, R8, 0x1, R3 ;  /* 0x0000000108037824 */ /* 0x000fca00078e0203 */
[----:B------:R-:W-:Y:S01]  /*1a10*/  LOP3.LUT R0, R3, R0, RZ, 0xfc, !PT ;  /* 0x0000000003007212 */ /* 0x000fe200078efcff */
[----:B------:R-:W-:Y:S06]  /*1a20*/  BRA `(.L_x_23) ;  /* 0x0000000000107947 */ /* 0x000fec0003800000 */
.L_x_22:
[----:B------:R-:W-:-:S04]  /*1a30*/  LOP3.LUT R0, R0, 0x80000000, RZ, 0xc0, !PT ;  /* 0x8000000000007812 */ /* 0x000fc800078ec0ff */
[----:B------:R-:W-:Y:S01]  /*1a40*/  LOP3.LUT R0, R0, 0x7f800000, RZ, 0xfc, !PT ;  /* 0x7f80000000007812 */ /* 0x000fe200078efcff */
[----:B------:R-:W-:Y:S06]  /*1a50*/  BRA `(.L_x_23) ;  /* 0x0000000000047947 */ /* 0x000fec0003800000 */
.L_x_21:
[----:B------:R-:W-:-:S07]  /*1a60*/  LEA R0, R6, R0, 0x17 ;  /* 0x0000000006007211 */ /* 0x000fce00078eb8ff */
.L_x_23:
[----:B------:R-:W-:Y:S05]  /*1a70*/  BSYNC.RECONVERGENT B2 ;  /* 0x0000000000027941 */ /* 0x000fea0003800200 */
.L_x_20:
[----:B------:R-:W-:Y:S05]  /*1a80*/  BRA `(.L_x_24) ;  /* 0x0000000000207947 */ /* 0x000fea0003800000 */
.L_x_19:
[----:B------:R-:W-:-:S04]  /*1a90*/  LOP3.LUT R0, R3, 0x80000000, R0, 0x48, !PT ;  /* 0x8000000003007812 */ /* 0x000fc800078e4800 */
[----:B------:R-:W-:Y:S01]  /*1aa0*/  LOP3.LUT R0, R0, 0x7f800000, RZ, 0xfc, !PT ;  /* 0x7f80000000007812 */ /* 0x000fe200078efcff */
[----:B------:R-:W-:Y:S06]  /*1ab0*/  BRA `(.L_x_24) ;  /* 0x0000000000147947 */ /* 0x000fec0003800000 */
.L_x_18:
[----:B------:R-:W-:Y:S01]  /*1ac0*/  LOP3.LUT R0, R3, 0x80000000, R0, 0x48, !PT ;  /* 0x8000000003007812 */ /* 0x000fe200078e4800 */
[----:B------:R-:W-:Y:S06]  /*1ad0*/  BRA `(.L_x_24) ;  /* 0x00000000000c7947 */ /* 0x000fec0003800000 */
.L_x_17:
[----:B------:R-:W0:Y:S01]  /*1ae0*/  MUFU.RSQ R0, -QNAN ;  /* 0xffc0000000007908 */ /* 0x000e220000001400 */
[----:B------:R-:W-:Y:S05]  /*1af0*/  BRA `(.L_x_24) ;  /* 0x0000000000047947 */ /* 0x000fea0003800000 */
.L_x_16:
[----:B------:R-:W-:-:S07]  /*1b00*/  FADD.FTZ R0, R0, R3 ;  /* 0x0000000300007221 */ /* 0x000fce0000010000 */
.L_x_24:
[----:B------:R-:W-:Y:S05]  /*1b10*/  BSYNC.RECONVERGENT B1 ;  /* 0x0000000000017941 */ /* 0x000fea0003800200 */
.L_x_14:
[----:B------:R-:W-:-:S04]  /*1b20*/  IMAD.MOV.U32 R3, RZ, RZ, 0x0 ;  /* 0x00000000ff037424 */ /* 0x000fc800078e00ff */
[----:B0-----:R-:W-:Y:S05]  /*1b30*/  RET.REL.NODEC R2 `(_Z17GetAverageAndNormPfiS_S_) ;  /* 0xffffffe402307950 */ /* 0x001fea0003c3ffff */
.L_x_25:
[----:B------:R-:W-:-:S00]  /*1b40*/  BRA `(.L_x_25) ;  /* 0xfffffffc00fc7947 */ /* 0x000fc0000383ffff */
[----:B------:R-:W-:-:S00]  /*1b50*/  NOP ;  /* 0x0000000000007918 */ /* 0x000fc00000000000 */
        /* <DEDUP_REMOVED lines=10> */
.L_x_26:


//--------------------- .nv.shared.reserved.0     --------------------------
	.section	.nv.shared.reserved.0,"aw",@nobits
	.weak		__nv_reservedSMEM_offset_0_alias
	.size		__nv_reservedSMEM_offset_0_alias, 0, 64
	.other		__nv_reservedSMEM_offset_0_alias,@"STO_CUDA_RESERVED_SHARED STV_DEFAULT"
__nv_reservedSMEM_offset_0_alias:
	.zero		0
	.zero		64


//--------------------- .nv.constant0._Z17GetAverageAndNormPfiS_S_ --------------------------
	.section	.nv.constant0._Z17GetAverageAndNormPfiS_S_,"a",@progbits
	.sectionflags	@""
	.align	4
.nv.constant0._Z17GetAverageAndNormPfiS_S_:
	.zero		928


//--------------------- SYMBOLS --------------------------

	.type		.nv.reservedSmem.offset0,@object
	.size		.nv.reservedSmem.offset0,0x4
